//
// Generated by NVIDIA NVVM Compiler
//
// Compiler Build ID: CL-36424714
// Cuda compilation tools, release 13.0, V13.0.88
// Based on NVVM 20.0.0
//

.version 9.0
.target sm_100
.address_size 64

	// .globl	_Z20printThreadMatrixRowPii
.extern .func  (.param .b32 func_retval0) vprintf
(
	.param .b64 vprintf_param_0,
	.param .b64 vprintf_param_1
)
;
.extern .func  (.param .b64 func_retval0) malloc
(
	.param .b64 malloc_param_0
)
;
.extern .func free
(
	.param .b64 free_param_0
)
;
.global .align 1 .b8 $str[29] = {84, 104, 114, 101, 97, 100, 32, 37, 100, 44, 32, 118, 97, 108, 111, 114, 101, 32, 37, 100, 44, 37, 100, 58, 32, 37, 100, 10};
.global .align 1 .b8 $str$1[47] = {84, 104, 114, 101, 97, 100, 32, 37, 100, 44, 32, 99, 108, 111, 115, 101, 115, 116, 73, 110, 100, 101, 120, 58, 37, 100, 44, 32, 32, 99, 108, 111, 115, 101, 115, 116, 87, 101, 105, 103, 116, 104, 58, 37, 100, 10};
.global .align 1 .b8 $str$2[4] = {108, 58, 32};
.global .align 1 .b8 $str$3[4] = {37, 100, 32};
.global .align 1 .b8 $str$4[2] = {10};
.global .align 1 .b8 $str$5[5] = {86, 116, 58, 32};

.visible .entry _Z20printThreadMatrixRowPii(
	.param .u64 .ptr .align 1 _Z20printThreadMatrixRowPii_param_0,
	.param .u32 _Z20printThreadMatrixRowPii_param_1
)
{
	.local .align 16 .b8 	__local_depot0[16];
	.reg .b64 	%SP;
	.reg .b64 	%SPL;
	.reg .pred 	%p<10>;
	.reg .b32 	%r<143>;
	.reg .b64 	%rd<42>;

	mov.u64 	%SPL, __local_depot0;
	cvta.local.u64 	%SP, %SPL;
	ld.param.u64 	%rd9, [_Z20printThreadMatrixRowPii_param_0];
	ld.param.u32 	%r19, [_Z20printThreadMatrixRowPii_param_1];
	cvta.to.global.u64 	%rd1, %rd9;
	add.u64 	%rd10, %SP, 0;
	add.u64 	%rd2, %SPL, 0;
	mov.u32 	%r1, %tid.x;
	setp.lt.s32 	%p1, %r19, 1;
	@%p1 bra 	$L__BB0_13;
	mul.lo.s32 	%r2, %r19, %r1;
	and.b32  	%r3, %r19, 15;
	setp.lt.u32 	%p2, %r19, 16;
	mov.b32 	%r139, 0;
	@%p2 bra 	$L__BB0_4;
	and.b32  	%r139, %r19, 2147483632;
	mul.wide.u32 	%rd11, %r2, 4;
	add.s64 	%rd12, %rd11, %rd1;
	add.s64 	%rd40, %rd12, 32;
	mov.b32 	%r137, 0;
	mov.u64 	%rd13, $str;
$L__BB0_3:
	.pragma "nounroll";
	ld.global.u32 	%r22, [%rd40+-32];
	st.local.v4.u32 	[%rd2], {%r1, %r1, %r137, %r22};
	cvta.global.u64 	%rd14, %rd13;
	{ // callseq 0, 0
	.param .b64 param0;
	st.param.b64 	[param0], %rd14;
	.param .b64 param1;
	st.param.b64 	[param1], %rd10;
	.param .b32 retval0;
	call.uni (retval0), 
	vprintf, 
	(
	param0, 
	param1
	);
	ld.param.b32 	%r23, [retval0];
	} // callseq 0
	ld.global.u32 	%r25, [%rd40+-28];
	add.s32 	%r26, %r137, 1;
	st.local.v4.u32 	[%rd2], {%r1, %r1, %r26, %r25};
	{ // callseq 1, 0
	.param .b64 param0;
	st.param.b64 	[param0], %rd14;
	.param .b64 param1;
	st.param.b64 	[param1], %rd10;
	.param .b32 retval0;
	call.uni (retval0), 
	vprintf, 
	(
	param0, 
	param1
	);
	ld.param.b32 	%r27, [retval0];
	} // callseq 1
	ld.global.u32 	%r29, [%rd40+-24];
	add.s32 	%r30, %r137, 2;
	st.local.v4.u32 	[%rd2], {%r1, %r1, %r30, %r29};
	{ // callseq 2, 0
	.param .b64 param0;
	st.param.b64 	[param0], %rd14;
	.param .b64 param1;
	st.param.b64 	[param1], %rd10;
	.param .b32 retval0;
	call.uni (retval0), 
	vprintf, 
	(
	param0, 
	param1
	);
	ld.param.b32 	%r31, [retval0];
	} // callseq 2
	ld.global.u32 	%r33, [%rd40+-20];
	add.s32 	%r34, %r137, 3;
	st.local.v4.u32 	[%rd2], {%r1, %r1, %r34, %r33};
	{ // callseq 3, 0
	.param .b64 param0;
	st.param.b64 	[param0], %rd14;
	.param .b64 param1;
	st.param.b64 	[param1], %rd10;
	.param .b32 retval0;
	call.uni (retval0), 
	vprintf, 
	(
	param0, 
	param1
	);
	ld.param.b32 	%r35, [retval0];
	} // callseq 3
	ld.global.u32 	%r37, [%rd40+-16];
	add.s32 	%r38, %r137, 4;
	st.local.v4.u32 	[%rd2], {%r1, %r1, %r38, %r37};
	{ // callseq 4, 0
	.param .b64 param0;
	st.param.b64 	[param0], %rd14;
	.param .b64 param1;
	st.param.b64 	[param1], %rd10;
	.param .b32 retval0;
	call.uni (retval0), 
	vprintf, 
	(
	param0, 
	param1
	);
	ld.param.b32 	%r39, [retval0];
	} // callseq 4
	ld.global.u32 	%r41, [%rd40+-12];
	add.s32 	%r42, %r137, 5;
	st.local.v4.u32 	[%rd2], {%r1, %r1, %r42, %r41};
	{ // callseq 5, 0
	.param .b64 param0;
	st.param.b64 	[param0], %rd14;
	.param .b64 param1;
	st.param.b64 	[param1], %rd10;
	.param .b32 retval0;
	call.uni (retval0), 
	vprintf, 
	(
	param0, 
	param1
	);
	ld.param.b32 	%r43, [retval0];
	} // callseq 5
	ld.global.u32 	%r45, [%rd40+-8];
	add.s32 	%r46, %r137, 6;
	st.local.v4.u32 	[%rd2], {%r1, %r1, %r46, %r45};
	{ // callseq 6, 0
	.param .b64 param0;
	st.param.b64 	[param0], %rd14;
	.param .b64 param1;
	st.param.b64 	[param1], %rd10;
	.param .b32 retval0;
	call.uni (retval0), 
	vprintf, 
	(
	param0, 
	param1
	);
	ld.param.b32 	%r47, [retval0];
	} // callseq 6
	ld.global.u32 	%r49, [%rd40+-4];
	add.s32 	%r50, %r137, 7;
	st.local.v4.u32 	[%rd2], {%r1, %r1, %r50, %r49};
	{ // callseq 7, 0
	.param .b64 param0;
	st.param.b64 	[param0], %rd14;
	.param .b64 param1;
	st.param.b64 	[param1], %rd10;
	.param .b32 retval0;
	call.uni (retval0), 
	vprintf, 
	(
	param0, 
	param1
	);
	ld.param.b32 	%r51, [retval0];
	} // callseq 7
	ld.global.u32 	%r53, [%rd40];
	add.s32 	%r54, %r137, 8;
	st.local.v4.u32 	[%rd2], {%r1, %r1, %r54, %r53};
	{ // callseq 8, 0
	.param .b64 param0;
	st.param.b64 	[param0], %rd14;
	.param .b64 param1;
	st.param.b64 	[param1], %rd10;
	.param .b32 retval0;
	call.uni (retval0), 
	vprintf, 
	(
	param0, 
	param1
	);
	ld.param.b32 	%r55, [retval0];
	} // callseq 8
	ld.global.u32 	%r57, [%rd40+4];
	add.s32 	%r58, %r137, 9;
	st.local.v4.u32 	[%rd2], {%r1, %r1, %r58, %r57};
	{ // callseq 9, 0
	.param .b64 param0;
	st.param.b64 	[param0], %rd14;
	.param .b64 param1;
	st.param.b64 	[param1], %rd10;
	.param .b32 retval0;
	call.uni (retval0), 
	vprintf, 
	(
	param0, 
	param1
	);
	ld.param.b32 	%r59, [retval0];
	} // callseq 9
	ld.global.u32 	%r61, [%rd40+8];
	add.s32 	%r62, %r137, 10;
	st.local.v4.u32 	[%rd2], {%r1, %r1, %r62, %r61};
	{ // callseq 10, 0
	.param .b64 param0;
	st.param.b64 	[param0], %rd14;
	.param .b64 param1;
	st.param.b64 	[param1], %rd10;
	.param .b32 retval0;
	call.uni (retval0), 
	vprintf, 
	(
	param0, 
	param1
	);
	ld.param.b32 	%r63, [retval0];
	} // callseq 10
	ld.global.u32 	%r65, [%rd40+12];
	add.s32 	%r66, %r137, 11;
	st.local.v4.u32 	[%rd2], {%r1, %r1, %r66, %r65};
	{ // callseq 11, 0
	.param .b64 param0;
	st.param.b64 	[param0], %rd14;
	.param .b64 param1;
	st.param.b64 	[param1], %rd10;
	.param .b32 retval0;
	call.uni (retval0), 
	vprintf, 
	(
	param0, 
	param1
	);
	ld.param.b32 	%r67, [retval0];
	} // callseq 11
	ld.global.u32 	%r69, [%rd40+16];
	add.s32 	%r70, %r137, 12;
	st.local.v4.u32 	[%rd2], {%r1, %r1, %r70, %r69};
	{ // callseq 12, 0
	.param .b64 param0;
	st.param.b64 	[param0], %rd14;
	.param .b64 param1;
	st.param.b64 	[param1], %rd10;
	.param .b32 retval0;
	call.uni (retval0), 
	vprintf, 
	(
	param0, 
	param1
	);
	ld.param.b32 	%r71, [retval0];
	} // callseq 12
	ld.global.u32 	%r73, [%rd40+20];
	add.s32 	%r74, %r137, 13;
	st.local.v4.u32 	[%rd2], {%r1, %r1, %r74, %r73};
	{ // callseq 13, 0
	.param .b64 param0;
	st.param.b64 	[param0], %rd14;
	.param .b64 param1;
	st.param.b64 	[param1], %rd10;
	.param .b32 retval0;
	call.uni (retval0), 
	vprintf, 
	(
	param0, 
	param1
	);
	ld.param.b32 	%r75, [retval0];
	} // callseq 13
	ld.global.u32 	%r77, [%rd40+24];
	add.s32 	%r78, %r137, 14;
	st.local.v4.u32 	[%rd2], {%r1, %r1, %r78, %r77};
	{ // callseq 14, 0
	.param .b64 param0;
	st.param.b64 	[param0], %rd14;
	.param .b64 param1;
	st.param.b64 	[param1], %rd10;
	.param .b32 retval0;
	call.uni (retval0), 
	vprintf, 
	(
	param0, 
	param1
	);
	ld.param.b32 	%r79, [retval0];
	} // callseq 14
	ld.global.u32 	%r81, [%rd40+28];
	add.s32 	%r82, %r137, 15;
	st.local.v4.u32 	[%rd2], {%r1, %r1, %r82, %r81};
	{ // callseq 15, 0
	.param .b64 param0;
	st.param.b64 	[param0], %rd14;
	.param .b64 param1;
	st.param.b64 	[param1], %rd10;
	.param .b32 retval0;
	call.uni (retval0), 
	vprintf, 
	(
	param0, 
	param1
	);
	ld.param.b32 	%r83, [retval0];
	} // callseq 15
	add.s64 	%rd40, %rd40, 64;
	add.s32 	%r137, %r137, 16;
	setp.ne.s32 	%p3, %r137, %r139;
	@%p3 bra 	$L__BB0_3;
$L__BB0_4:
	setp.eq.s32 	%p4, %r3, 0;
	@%p4 bra 	$L__BB0_13;
	and.b32  	%r8, %r19, 7;
	setp.lt.u32 	%p5, %r3, 8;
	@%p5 bra 	$L__BB0_7;
	add.s32 	%r85, %r139, %r2;
	mul.wide.u32 	%rd16, %r85, 4;
	add.s64 	%rd17, %rd1, %rd16;
	ld.global.u32 	%r86, [%rd17];
	st.local.v4.u32 	[%rd2], {%r1, %r1, %r139, %r86};
	mov.u64 	%rd18, $str;
	cvta.global.u64 	%rd19, %rd18;
	add.u64 	%rd20, %SP, 0;
	{ // callseq 16, 0
	.param .b64 param0;
	st.param.b64 	[param0], %rd19;
	.param .b64 param1;
	st.param.b64 	[param1], %rd20;
	.param .b32 retval0;
	call.uni (retval0), 
	vprintf, 
	(
	param0, 
	param1
	);
	ld.param.b32 	%r87, [retval0];
	} // callseq 16
	add.s32 	%r89, %r139, 1;
	cvt.u64.u32 	%rd21, %r2;
	cvt.u64.u32 	%rd22, %r139;
	add.s64 	%rd23, %rd22, %rd21;
	shl.b64 	%rd24, %rd23, 2;
	add.s64 	%rd25, %rd1, %rd24;
	ld.global.u32 	%r90, [%rd25+4];
	st.local.v4.u32 	[%rd2], {%r1, %r1, %r89, %r90};
	{ // callseq 17, 0
	.param .b64 param0;
	st.param.b64 	[param0], %rd19;
	.param .b64 param1;
	st.param.b64 	[param1], %rd20;
	.param .b32 retval0;
	call.uni (retval0), 
	vprintf, 
	(
	param0, 
	param1
	);
	ld.param.b32 	%r91, [retval0];
	} // callseq 17
	add.s32 	%r93, %r139, 2;
	ld.global.u32 	%r94, [%rd25+8];
	st.local.v4.u32 	[%rd2], {%r1, %r1, %r93, %r94};
	{ // callseq 18, 0
	.param .b64 param0;
	st.param.b64 	[param0], %rd19;
	.param .b64 param1;
	st.param.b64 	[param1], %rd20;
	.param .b32 retval0;
	call.uni (retval0), 
	vprintf, 
	(
	param0, 
	param1
	);
	ld.param.b32 	%r95, [retval0];
	} // callseq 18
	add.s32 	%r97, %r139, 3;
	ld.global.u32 	%r98, [%rd25+12];
	st.local.v4.u32 	[%rd2], {%r1, %r1, %r97, %r98};
	{ // callseq 19, 0
	.param .b64 param0;
	st.param.b64 	[param0], %rd19;
	.param .b64 param1;
	st.param.b64 	[param1], %rd20;
	.param .b32 retval0;
	call.uni (retval0), 
	vprintf, 
	(
	param0, 
	param1
	);
	ld.param.b32 	%r99, [retval0];
	} // callseq 19
	add.s32 	%r101, %r139, 4;
	ld.global.u32 	%r102, [%rd25+16];
	st.local.v4.u32 	[%rd2], {%r1, %r1, %r101, %r102};
	{ // callseq 20, 0
	.param .b64 param0;
	st.param.b64 	[param0], %rd19;
	.param .b64 param1;
	st.param.b64 	[param1], %rd20;
	.param .b32 retval0;
	call.uni (retval0), 
	vprintf, 
	(
	param0, 
	param1
	);
	ld.param.b32 	%r103, [retval0];
	} // callseq 20
	add.s32 	%r105, %r139, 5;
	ld.global.u32 	%r106, [%rd25+20];
	st.local.v4.u32 	[%rd2], {%r1, %r1, %r105, %r106};
	{ // callseq 21, 0
	.param .b64 param0;
	st.param.b64 	[param0], %rd19;
	.param .b64 param1;
	st.param.b64 	[param1], %rd20;
	.param .b32 retval0;
	call.uni (retval0), 
	vprintf, 
	(
	param0, 
	param1
	);
	ld.param.b32 	%r107, [retval0];
	} // callseq 21
	add.s32 	%r109, %r139, 6;
	ld.global.u32 	%r110, [%rd25+24];
	st.local.v4.u32 	[%rd2], {%r1, %r1, %r109, %r110};
	{ // callseq 22, 0
	.param .b64 param0;
	st.param.b64 	[param0], %rd19;
	.param .b64 param1;
	st.param.b64 	[param1], %rd20;
	.param .b32 retval0;
	call.uni (retval0), 
	vprintf, 
	(
	param0, 
	param1
	);
	ld.param.b32 	%r111, [retval0];
	} // callseq 22
	add.s32 	%r113, %r139, 7;
	ld.global.u32 	%r114, [%rd25+28];
	st.local.v4.u32 	[%rd2], {%r1, %r1, %r113, %r114};
	{ // callseq 23, 0
	.param .b64 param0;
	st.param.b64 	[param0], %rd19;
	.param .b64 param1;
	st.param.b64 	[param1], %rd20;
	.param .b32 retval0;
	call.uni (retval0), 
	vprintf, 
	(
	param0, 
	param1
	);
	ld.param.b32 	%r115, [retval0];
	} // callseq 23
	add.s32 	%r139, %r139, 8;
$L__BB0_7:
	setp.eq.s32 	%p6, %r8, 0;
	@%p6 bra 	$L__BB0_13;
	and.b32  	%r11, %r19, 3;
	setp.lt.u32 	%p7, %r8, 4;
	@%p7 bra 	$L__BB0_10;
	add.s32 	%r117, %r139, %r2;
	mul.wide.u32 	%rd26, %r117, 4;
	add.s64 	%rd27, %rd1, %rd26;
	ld.global.u32 	%r118, [%rd27];
	st.local.v4.u32 	[%rd2], {%r1, %r1, %r139, %r118};
	mov.u64 	%rd28, $str;
	cvta.global.u64 	%rd29, %rd28;
	add.u64 	%rd30, %SP, 0;
	{ // callseq 24, 0
	.param .b64 param0;
	st.param.b64 	[param0], %rd29;
	.param .b64 param1;
	st.param.b64 	[param1], %rd30;
	.param .b32 retval0;
	call.uni (retval0), 
	vprintf, 
	(
	param0, 
	param1
	);
	ld.param.b32 	%r119, [retval0];
	} // callseq 24
	add.s32 	%r121, %r139, 1;
	cvt.u64.u32 	%rd31, %r2;
	cvt.u64.u32 	%rd32, %r139;
	add.s64 	%rd33, %rd32, %rd31;
	shl.b64 	%rd34, %rd33, 2;
	add.s64 	%rd35, %rd1, %rd34;
	ld.global.u32 	%r122, [%rd35+4];
	st.local.v4.u32 	[%rd2], {%r1, %r1, %r121, %r122};
	{ // callseq 25, 0
	.param .b64 param0;
	st.param.b64 	[param0], %rd29;
	.param .b64 param1;
	st.param.b64 	[param1], %rd30;
	.param .b32 retval0;
	call.uni (retval0), 
	vprintf, 
	(
	param0, 
	param1
	);
	ld.param.b32 	%r123, [retval0];
	} // callseq 25
	add.s32 	%r125, %r139, 2;
	ld.global.u32 	%r126, [%rd35+8];
	st.local.v4.u32 	[%rd2], {%r1, %r1, %r125, %r126};
	{ // callseq 26, 0
	.param .b64 param0;
	st.param.b64 	[param0], %rd29;
	.param .b64 param1;
	st.param.b64 	[param1], %rd30;
	.param .b32 retval0;
	call.uni (retval0), 
	vprintf, 
	(
	param0, 
	param1
	);
	ld.param.b32 	%r127, [retval0];
	} // callseq 26
	add.s32 	%r129, %r139, 3;
	ld.global.u32 	%r130, [%rd35+12];
	st.local.v4.u32 	[%rd2], {%r1, %r1, %r129, %r130};
	{ // callseq 27, 0
	.param .b64 param0;
	st.param.b64 	[param0], %rd29;
	.param .b64 param1;
	st.param.b64 	[param1], %rd30;
	.param .b32 retval0;
	call.uni (retval0), 
	vprintf, 
	(
	param0, 
	param1
	);
	ld.param.b32 	%r131, [retval0];
	} // callseq 27
	add.s32 	%r139, %r139, 4;
$L__BB0_10:
	setp.eq.s32 	%p8, %r11, 0;
	@%p8 bra 	$L__BB0_13;
	add.s32 	%r133, %r139, %r2;
	mul.wide.u32 	%rd36, %r133, 4;
	add.s64 	%rd41, %rd1, %rd36;
	neg.s32 	%r141, %r11;
	mov.u64 	%rd37, $str;
	add.u64 	%rd39, %SP, 0;
$L__BB0_12:
	.pragma "nounroll";
	ld.global.u32 	%r134, [%rd41];
	st.local.v4.u32 	[%rd2], {%r1, %r1, %r139, %r134};
	cvta.global.u64 	%rd38, %rd37;
	{ // callseq 28, 0
	.param .b64 param0;
	st.param.b64 	[param0], %rd38;
	.param .b64 param1;
	st.param.b64 	[param1], %rd39;
	.param .b32 retval0;
	call.uni (retval0), 
	vprintf, 
	(
	param0, 
	param1
	);
	ld.param.b32 	%r135, [retval0];
	} // callseq 28
	add.s32 	%r139, %r139, 1;
	add.s64 	%rd41, %rd41, 4;
	add.s32 	%r141, %r141, 1;
	setp.ne.s32 	%p9, %r141, 0;
	@%p9 bra 	$L__BB0_12;
$L__BB0_13:
	ret;

}
	// .globl	_Z12shortestPathPii
.visible .entry _Z12shortestPathPii(
	.param .u64 .ptr .align 1 _Z12shortestPathPii_param_0,
	.param .u32 _Z12shortestPathPii_param_1
)
{
	.local .align 8 .b8 	__local_depot1[16];
	.reg .b64 	%SP;
	.reg .b64 	%SPL;
	.reg .pred 	%p<102>;
	.reg .b16 	%rs<31>;
	.reg .b32 	%r<573>;
	.reg .b64 	%rd<233>;

	mov.u64 	%SPL, __local_depot1;
	cvta.local.u64 	%SP, %SPL;
	ld.param.u64 	%rd21, [_Z12shortestPathPii_param_0];
	ld.param.u32 	%r103, [_Z12shortestPathPii_param_1];
	cvta.to.global.u64 	%rd1, %rd21;
	add.u64 	%rd22, %SP, 0;
	add.u64 	%rd2, %SPL, 0;
	mov.u32 	%r1, %tid.x;
	cvt.s64.s32 	%rd3, %r103;
	{ // callseq 29, 0
	.param .b64 param0;
	st.param.b64 	[param0], %rd3;
	.param .b64 retval0;
	call.uni (retval0), 
	malloc, 
	(
	param0
	);
	ld.param.b64 	%rd23, [retval0];
	} // callseq 29
	setp.lt.s32 	%p1, %r103, 1;
	@%p1 bra 	$L__BB1_13;
	add.s32 	%r105, %r103, -1;
	and.b32  	%r2, %r103, 15;
	setp.lt.u32 	%p2, %r105, 15;
	mov.b32 	%r530, 0;
	@%p2 bra 	$L__BB1_4;
	and.b32  	%r530, %r103, 2147483632;
	mov.b32 	%r528, 0;
$L__BB1_3:
	.pragma "nounroll";
	cvt.u64.u32 	%rd24, %r528;
	add.s64 	%rd25, %rd23, %rd24;
	mov.b16 	%rs1, 0;
	st.u8 	[%rd25], %rs1;
	st.u8 	[%rd25+1], %rs1;
	st.u8 	[%rd25+2], %rs1;
	st.u8 	[%rd25+3], %rs1;
	st.u8 	[%rd25+4], %rs1;
	st.u8 	[%rd25+5], %rs1;
	st.u8 	[%rd25+6], %rs1;
	st.u8 	[%rd25+7], %rs1;
	st.u8 	[%rd25+8], %rs1;
	st.u8 	[%rd25+9], %rs1;
	st.u8 	[%rd25+10], %rs1;
	st.u8 	[%rd25+11], %rs1;
	st.u8 	[%rd25+12], %rs1;
	st.u8 	[%rd25+13], %rs1;
	st.u8 	[%rd25+14], %rs1;
	st.u8 	[%rd25+15], %rs1;
	add.s32 	%r528, %r528, 16;
	setp.ne.s32 	%p3, %r528, %r530;
	@%p3 bra 	$L__BB1_3;
$L__BB1_4:
	setp.eq.s32 	%p4, %r2, 0;
	@%p4 bra 	$L__BB1_13;
	and.b32  	%r7, %r103, 7;
	setp.lt.u32 	%p5, %r2, 8;
	@%p5 bra 	$L__BB1_7;
	cvt.u64.u32 	%rd26, %r530;
	add.s64 	%rd27, %rd23, %rd26;
	mov.b16 	%rs2, 0;
	st.u8 	[%rd27], %rs2;
	st.u8 	[%rd27+1], %rs2;
	st.u8 	[%rd27+2], %rs2;
	st.u8 	[%rd27+3], %rs2;
	st.u8 	[%rd27+4], %rs2;
	st.u8 	[%rd27+5], %rs2;
	st.u8 	[%rd27+6], %rs2;
	st.u8 	[%rd27+7], %rs2;
	add.s32 	%r530, %r530, 8;
$L__BB1_7:
	setp.eq.s32 	%p6, %r7, 0;
	@%p6 bra 	$L__BB1_13;
	and.b32  	%r10, %r103, 3;
	setp.lt.u32 	%p7, %r7, 4;
	@%p7 bra 	$L__BB1_10;
	cvt.u64.u32 	%rd28, %r530;
	add.s64 	%rd29, %rd23, %rd28;
	mov.b16 	%rs3, 0;
	st.u8 	[%rd29], %rs3;
	st.u8 	[%rd29+1], %rs3;
	st.u8 	[%rd29+2], %rs3;
	st.u8 	[%rd29+3], %rs3;
	add.s32 	%r530, %r530, 4;
$L__BB1_10:
	setp.eq.s32 	%p8, %r10, 0;
	@%p8 bra 	$L__BB1_13;
	mov.b32 	%r533, 0;
$L__BB1_12:
	.pragma "nounroll";
	cvt.u64.u32 	%rd30, %r530;
	add.s64 	%rd31, %rd23, %rd30;
	mov.b16 	%rs4, 0;
	st.u8 	[%rd31], %rs4;
	add.s32 	%r530, %r530, 1;
	add.s32 	%r533, %r533, 1;
	setp.ne.s32 	%p9, %r533, %r10;
	@%p9 bra 	$L__BB1_12;
$L__BB1_13:
	setp.lt.s32 	%p10, %r103, 1;
	cvt.u64.u32 	%rd32, %r1;
	add.s64 	%rd5, %rd23, %rd32;
	mov.b16 	%rs5, 1;
	st.u8 	[%rd5], %rs5;
	shl.b64 	%rd33, %rd3, 2;
	{ // callseq 30, 0
	.param .b64 param0;
	st.param.b64 	[param0], %rd33;
	.param .b64 retval0;
	call.uni (retval0), 
	malloc, 
	(
	param0
	);
	ld.param.b64 	%rd34, [retval0];
	} // callseq 30
	@%p10 bra 	$L__BB1_26;
	mul.lo.s32 	%r17, %r103, %r1;
	add.s32 	%r109, %r103, -1;
	and.b32  	%r18, %r103, 15;
	setp.lt.u32 	%p11, %r109, 15;
	mov.b32 	%r534, 0;
	@%p11 bra 	$L__BB1_17;
	and.b32  	%r534, %r103, 2147483632;
	mov.b32 	%r572, 0;
$L__BB1_16:
	.pragma "nounroll";
	add.s32 	%r111, %r572, %r17;
	mul.wide.u32 	%rd35, %r111, 4;
	add.s64 	%rd36, %rd1, %rd35;
	ld.global.u32 	%r112, [%rd36];
	mul.wide.u32 	%rd37, %r572, 4;
	add.s64 	%rd38, %rd34, %rd37;
	st.u32 	[%rd38], %r112;
	ld.global.u32 	%r113, [%rd36+4];
	st.u32 	[%rd38+4], %r113;
	ld.global.u32 	%r114, [%rd36+8];
	st.u32 	[%rd38+8], %r114;
	ld.global.u32 	%r115, [%rd36+12];
	st.u32 	[%rd38+12], %r115;
	ld.global.u32 	%r116, [%rd36+16];
	st.u32 	[%rd38+16], %r116;
	ld.global.u32 	%r117, [%rd36+20];
	st.u32 	[%rd38+20], %r117;
	ld.global.u32 	%r118, [%rd36+24];
	st.u32 	[%rd38+24], %r118;
	ld.global.u32 	%r119, [%rd36+28];
	st.u32 	[%rd38+28], %r119;
	ld.global.u32 	%r120, [%rd36+32];
	st.u32 	[%rd38+32], %r120;
	ld.global.u32 	%r121, [%rd36+36];
	st.u32 	[%rd38+36], %r121;
	ld.global.u32 	%r122, [%rd36+40];
	st.u32 	[%rd38+40], %r122;
	ld.global.u32 	%r123, [%rd36+44];
	st.u32 	[%rd38+44], %r123;
	ld.global.u32 	%r124, [%rd36+48];
	st.u32 	[%rd38+48], %r124;
	ld.global.u32 	%r125, [%rd36+52];
	st.u32 	[%rd38+52], %r125;
	ld.global.u32 	%r126, [%rd36+56];
	st.u32 	[%rd38+56], %r126;
	ld.global.u32 	%r127, [%rd36+60];
	st.u32 	[%rd38+60], %r127;
	add.s32 	%r572, %r572, 16;
	setp.eq.s32 	%p12, %r572, %r534;
	@%p12 bra 	$L__BB1_17;
	bra.uni 	$L__BB1_16;
$L__BB1_17:
	setp.eq.s32 	%p13, %r18, 0;
	@%p13 bra 	$L__BB1_26;
	and.b32  	%r21, %r103, 7;
	setp.lt.u32 	%p14, %r18, 8;
	@%p14 bra 	$L__BB1_20;
	add.s32 	%r128, %r534, %r17;
	mul.wide.u32 	%rd39, %r128, 4;
	add.s64 	%rd40, %rd1, %rd39;
	ld.global.u32 	%r129, [%rd40];
	cvt.u64.u32 	%rd41, %r534;
	mul.wide.u32 	%rd42, %r534, 4;
	add.s64 	%rd43, %rd34, %rd42;
	st.u32 	[%rd43], %r129;
	cvt.u64.u32 	%rd44, %r17;
	add.s64 	%rd45, %rd41, %rd44;
	shl.b64 	%rd46, %rd45, 2;
	add.s64 	%rd47, %rd1, %rd46;
	ld.global.u32 	%r130, [%rd47+4];
	st.u32 	[%rd43+4], %r130;
	ld.global.u32 	%r131, [%rd47+8];
	st.u32 	[%rd43+8], %r131;
	ld.global.u32 	%r132, [%rd47+12];
	st.u32 	[%rd43+12], %r132;
	ld.global.u32 	%r133, [%rd47+16];
	st.u32 	[%rd43+16], %r133;
	ld.global.u32 	%r134, [%rd47+20];
	st.u32 	[%rd43+20], %r134;
	ld.global.u32 	%r135, [%rd47+24];
	st.u32 	[%rd43+24], %r135;
	ld.global.u32 	%r136, [%rd47+28];
	st.u32 	[%rd43+28], %r136;
	add.s32 	%r534, %r534, 8;
$L__BB1_20:
	setp.eq.s32 	%p15, %r21, 0;
	@%p15 bra 	$L__BB1_26;
	and.b32  	%r24, %r103, 3;
	setp.lt.u32 	%p16, %r21, 4;
	@%p16 bra 	$L__BB1_23;
	add.s32 	%r137, %r534, %r17;
	mul.wide.u32 	%rd48, %r137, 4;
	add.s64 	%rd49, %rd1, %rd48;
	ld.global.u32 	%r138, [%rd49];
	cvt.u64.u32 	%rd50, %r534;
	mul.wide.u32 	%rd51, %r534, 4;
	add.s64 	%rd52, %rd34, %rd51;
	st.u32 	[%rd52], %r138;
	cvt.u64.u32 	%rd53, %r17;
	add.s64 	%rd54, %rd50, %rd53;
	shl.b64 	%rd55, %rd54, 2;
	add.s64 	%rd56, %rd1, %rd55;
	ld.global.u32 	%r139, [%rd56+4];
	st.u32 	[%rd52+4], %r139;
	ld.global.u32 	%r140, [%rd56+8];
	st.u32 	[%rd52+8], %r140;
	ld.global.u32 	%r141, [%rd56+12];
	st.u32 	[%rd52+12], %r141;
	add.s32 	%r534, %r534, 4;
$L__BB1_23:
	setp.eq.s32 	%p17, %r24, 0;
	@%p17 bra 	$L__BB1_26;
	mov.b32 	%r538, 0;
$L__BB1_25:
	.pragma "nounroll";
	add.s32 	%r143, %r534, %r17;
	mul.wide.u32 	%rd57, %r143, 4;
	add.s64 	%rd58, %rd1, %rd57;
	ld.global.u32 	%r144, [%rd58];
	mul.wide.u32 	%rd59, %r534, 4;
	add.s64 	%rd60, %rd34, %rd59;
	st.u32 	[%rd60], %r144;
	add.s32 	%r534, %r534, 1;
	add.s32 	%r538, %r538, 1;
	setp.ne.s32 	%p18, %r538, %r24;
	@%p18 bra 	$L__BB1_25;
$L__BB1_26:
	setp.lt.s32 	%p19, %r103, 1;
	@%p19 bra 	$L__BB1_104;
	add.s32 	%r31, %r103, -1;
	and.b32  	%r32, %r103, 15;
	and.b32  	%r33, %r103, 7;
	and.b32  	%r34, %r103, 3;
	and.b32  	%r35, %r103, 2147483644;
	and.b32  	%r36, %r103, 2147483632;
	mov.b32 	%r539, 0;
	mov.u64 	%rd157, $str$1;
	mov.u64 	%rd160, $str$2;
	mov.u64 	%rd187, $str$4;
	mov.u64 	%rd189, $str$5;
	mov.u64 	%rd207, $str$3;
$L__BB1_28:
	setp.lt.u32 	%p30, %r31, 3;
	mov.b32 	%r543, 50;
	mov.b32 	%r565, 0;
	mov.u32 	%r544, %r1;
	@%p30 bra 	$L__BB1_39;
	mov.b32 	%r543, 50;
	mov.b32 	%r540, 0;
	mov.u32 	%r544, %r1;
$L__BB1_30:
	cvt.u64.u32 	%rd151, %r540;
	add.s64 	%rd7, %rd23, %rd151;
	ld.u8 	%rs16, [%rd7];
	setp.eq.s16 	%p31, %rs16, 1;
	mul.wide.u32 	%rd152, %r540, 4;
	add.s64 	%rd8, %rd34, %rd152;
	@%p31 bra 	$L__BB1_32;
	ld.u32 	%r271, [%rd8];
	setp.ne.s32 	%p32, %r271, -1;
	setp.lt.s32 	%p33, %r271, %r543;
	and.pred  	%p34, %p32, %p33;
	selp.b32 	%r543, %r271, %r543, %p34;
	selp.b32 	%r544, %r540, %r544, %p34;
$L__BB1_32:
	ld.u8 	%rs17, [%rd7+1];
	setp.eq.s16 	%p35, %rs17, 1;
	@%p35 bra 	$L__BB1_34;
	add.s32 	%r273, %r540, 1;
	ld.u32 	%r274, [%rd8+4];
	setp.ne.s32 	%p36, %r274, -1;
	setp.lt.s32 	%p37, %r274, %r543;
	and.pred  	%p38, %p36, %p37;
	selp.b32 	%r543, %r274, %r543, %p38;
	selp.b32 	%r544, %r273, %r544, %p38;
$L__BB1_34:
	ld.u8 	%rs18, [%rd7+2];
	setp.eq.s16 	%p39, %rs18, 1;
	@%p39 bra 	$L__BB1_36;
	add.s32 	%r276, %r540, 2;
	ld.u32 	%r277, [%rd8+8];
	setp.ne.s32 	%p40, %r277, -1;
	setp.lt.s32 	%p41, %r277, %r543;
	and.pred  	%p42, %p40, %p41;
	selp.b32 	%r543, %r277, %r543, %p42;
	selp.b32 	%r544, %r276, %r544, %p42;
$L__BB1_36:
	ld.u8 	%rs19, [%rd7+3];
	setp.eq.s16 	%p43, %rs19, 1;
	@%p43 bra 	$L__BB1_38;
	add.s32 	%r279, %r540, 3;
	ld.u32 	%r280, [%rd8+12];
	setp.ne.s32 	%p44, %r280, -1;
	setp.lt.s32 	%p45, %r280, %r543;
	and.pred  	%p46, %p44, %p45;
	selp.b32 	%r543, %r280, %r543, %p46;
	selp.b32 	%r544, %r279, %r544, %p46;
$L__BB1_38:
	add.s32 	%r540, %r540, 4;
	setp.eq.s32 	%p47, %r540, %r35;
	mov.u32 	%r565, %r35;
	@%p47 bra 	$L__BB1_39;
	bra.uni 	$L__BB1_30;
$L__BB1_39:
	setp.eq.s32 	%p48, %r34, 0;
	@%p48 bra 	$L__BB1_40;
	bra.uni 	$L__BB1_96;
$L__BB1_40:
	setp.ne.s32 	%p63, %r1, 0;
	cvt.s64.s32 	%rd155, %r544;
	add.s64 	%rd156, %rd23, %rd155;
	mov.b16 	%rs23, 1;
	st.u8 	[%rd156], %rs23;
	@%p63 bra 	$L__BB1_59;
	setp.lt.u32 	%p64, %r31, 15;
	mov.b32 	%r561, 0;
	st.local.v2.u32 	[%rd2], {%r561, %r544};
	st.local.u32 	[%rd2+8], %r543;
	cvta.global.u64 	%rd158, %rd157;
	{ // callseq 81, 0
	.param .b64 param0;
	st.param.b64 	[param0], %rd158;
	.param .b64 param1;
	st.param.b64 	[param1], %rd22;
	.param .b32 retval0;
	call.uni (retval0), 
	vprintf, 
	(
	param0, 
	param1
	);
	ld.param.b32 	%r291, [retval0];
	} // callseq 81
	cvta.global.u64 	%rd161, %rd160;
	{ // callseq 82, 0
	.param .b64 param0;
	st.param.b64 	[param0], %rd161;
	.param .b64 param1;
	st.param.b64 	[param1], 0;
	.param .b32 retval0;
	call.uni (retval0), 
	vprintf, 
	(
	param0, 
	param1
	);
	ld.param.b32 	%r293, [retval0];
	} // callseq 82
	@%p64 bra 	$L__BB1_44;
	mov.b32 	%r553, 0;
$L__BB1_43:
	.pragma "nounroll";
	mul.wide.u32 	%rd162, %r553, 4;
	add.s64 	%rd163, %rd34, %rd162;
	ld.u32 	%r296, [%rd163];
	st.local.u32 	[%rd2], %r296;
	mov.u64 	%rd164, $str$3;
	cvta.global.u64 	%rd165, %rd164;
	add.u64 	%rd166, %SP, 0;
	{ // callseq 83, 0
	.param .b64 param0;
	st.param.b64 	[param0], %rd165;
	.param .b64 param1;
	st.param.b64 	[param1], %rd166;
	.param .b32 retval0;
	call.uni (retval0), 
	vprintf, 
	(
	param0, 
	param1
	);
	ld.param.b32 	%r297, [retval0];
	} // callseq 83
	ld.u32 	%r299, [%rd163+4];
	st.local.u32 	[%rd2], %r299;
	{ // callseq 84, 0
	.param .b64 param0;
	st.param.b64 	[param0], %rd165;
	.param .b64 param1;
	st.param.b64 	[param1], %rd166;
	.param .b32 retval0;
	call.uni (retval0), 
	vprintf, 
	(
	param0, 
	param1
	);
	ld.param.b32 	%r300, [retval0];
	} // callseq 84
	ld.u32 	%r302, [%rd163+8];
	st.local.u32 	[%rd2], %r302;
	{ // callseq 85, 0
	.param .b64 param0;
	st.param.b64 	[param0], %rd165;
	.param .b64 param1;
	st.param.b64 	[param1], %rd166;
	.param .b32 retval0;
	call.uni (retval0), 
	vprintf, 
	(
	param0, 
	param1
	);
	ld.param.b32 	%r303, [retval0];
	} // callseq 85
	ld.u32 	%r305, [%rd163+12];
	st.local.u32 	[%rd2], %r305;
	{ // callseq 86, 0
	.param .b64 param0;
	st.param.b64 	[param0], %rd165;
	.param .b64 param1;
	st.param.b64 	[param1], %rd166;
	.param .b32 retval0;
	call.uni (retval0), 
	vprintf, 
	(
	param0, 
	param1
	);
	ld.param.b32 	%r306, [retval0];
	} // callseq 86
	ld.u32 	%r308, [%rd163+16];
	st.local.u32 	[%rd2], %r308;
	{ // callseq 87, 0
	.param .b64 param0;
	st.param.b64 	[param0], %rd165;
	.param .b64 param1;
	st.param.b64 	[param1], %rd166;
	.param .b32 retval0;
	call.uni (retval0), 
	vprintf, 
	(
	param0, 
	param1
	);
	ld.param.b32 	%r309, [retval0];
	} // callseq 87
	ld.u32 	%r311, [%rd163+20];
	st.local.u32 	[%rd2], %r311;
	{ // callseq 88, 0
	.param .b64 param0;
	st.param.b64 	[param0], %rd165;
	.param .b64 param1;
	st.param.b64 	[param1], %rd166;
	.param .b32 retval0;
	call.uni (retval0), 
	vprintf, 
	(
	param0, 
	param1
	);
	ld.param.b32 	%r312, [retval0];
	} // callseq 88
	ld.u32 	%r314, [%rd163+24];
	st.local.u32 	[%rd2], %r314;
	{ // callseq 89, 0
	.param .b64 param0;
	st.param.b64 	[param0], %rd165;
	.param .b64 param1;
	st.param.b64 	[param1], %rd166;
	.param .b32 retval0;
	call.uni (retval0), 
	vprintf, 
	(
	param0, 
	param1
	);
	ld.param.b32 	%r315, [retval0];
	} // callseq 89
	ld.u32 	%r317, [%rd163+28];
	st.local.u32 	[%rd2], %r317;
	{ // callseq 90, 0
	.param .b64 param0;
	st.param.b64 	[param0], %rd165;
	.param .b64 param1;
	st.param.b64 	[param1], %rd166;
	.param .b32 retval0;
	call.uni (retval0), 
	vprintf, 
	(
	param0, 
	param1
	);
	ld.param.b32 	%r318, [retval0];
	} // callseq 90
	ld.u32 	%r320, [%rd163+32];
	st.local.u32 	[%rd2], %r320;
	{ // callseq 91, 0
	.param .b64 param0;
	st.param.b64 	[param0], %rd165;
	.param .b64 param1;
	st.param.b64 	[param1], %rd166;
	.param .b32 retval0;
	call.uni (retval0), 
	vprintf, 
	(
	param0, 
	param1
	);
	ld.param.b32 	%r321, [retval0];
	} // callseq 91
	ld.u32 	%r323, [%rd163+36];
	st.local.u32 	[%rd2], %r323;
	{ // callseq 92, 0
	.param .b64 param0;
	st.param.b64 	[param0], %rd165;
	.param .b64 param1;
	st.param.b64 	[param1], %rd166;
	.param .b32 retval0;
	call.uni (retval0), 
	vprintf, 
	(
	param0, 
	param1
	);
	ld.param.b32 	%r324, [retval0];
	} // callseq 92
	ld.u32 	%r326, [%rd163+40];
	st.local.u32 	[%rd2], %r326;
	{ // callseq 93, 0
	.param .b64 param0;
	st.param.b64 	[param0], %rd165;
	.param .b64 param1;
	st.param.b64 	[param1], %rd166;
	.param .b32 retval0;
	call.uni (retval0), 
	vprintf, 
	(
	param0, 
	param1
	);
	ld.param.b32 	%r327, [retval0];
	} // callseq 93
	ld.u32 	%r329, [%rd163+44];
	st.local.u32 	[%rd2], %r329;
	{ // callseq 94, 0
	.param .b64 param0;
	st.param.b64 	[param0], %rd165;
	.param .b64 param1;
	st.param.b64 	[param1], %rd166;
	.param .b32 retval0;
	call.uni (retval0), 
	vprintf, 
	(
	param0, 
	param1
	);
	ld.param.b32 	%r330, [retval0];
	} // callseq 94
	ld.u32 	%r332, [%rd163+48];
	st.local.u32 	[%rd2], %r332;
	{ // callseq 95, 0
	.param .b64 param0;
	st.param.b64 	[param0], %rd165;
	.param .b64 param1;
	st.param.b64 	[param1], %rd166;
	.param .b32 retval0;
	call.uni (retval0), 
	vprintf, 
	(
	param0, 
	param1
	);
	ld.param.b32 	%r333, [retval0];
	} // callseq 95
	ld.u32 	%r335, [%rd163+52];
	st.local.u32 	[%rd2], %r335;
	{ // callseq 96, 0
	.param .b64 param0;
	st.param.b64 	[param0], %rd165;
	.param .b64 param1;
	st.param.b64 	[param1], %rd166;
	.param .b32 retval0;
	call.uni (retval0), 
	vprintf, 
	(
	param0, 
	param1
	);
	ld.param.b32 	%r336, [retval0];
	} // callseq 96
	ld.u32 	%r338, [%rd163+56];
	st.local.u32 	[%rd2], %r338;
	{ // callseq 97, 0
	.param .b64 param0;
	st.param.b64 	[param0], %rd165;
	.param .b64 param1;
	st.param.b64 	[param1], %rd166;
	.param .b32 retval0;
	call.uni (retval0), 
	vprintf, 
	(
	param0, 
	param1
	);
	ld.param.b32 	%r339, [retval0];
	} // callseq 97
	ld.u32 	%r341, [%rd163+60];
	st.local.u32 	[%rd2], %r341;
	{ // callseq 98, 0
	.param .b64 param0;
	st.param.b64 	[param0], %rd165;
	.param .b64 param1;
	st.param.b64 	[param1], %rd166;
	.param .b32 retval0;
	call.uni (retval0), 
	vprintf, 
	(
	param0, 
	param1
	);
	ld.param.b32 	%r342, [retval0];
	} // callseq 98
	add.s32 	%r553, %r553, 16;
	setp.eq.s32 	%p65, %r553, %r36;
	mov.u32 	%r561, %r36;
	@%p65 bra 	$L__BB1_44;
	bra.uni 	$L__BB1_43;
$L__BB1_44:
	setp.eq.s32 	%p66, %r32, 0;
	@%p66 bra 	$L__BB1_45;
	bra.uni 	$L__BB1_87;
$L__BB1_45:
	setp.lt.u32 	%p73, %r31, 15;
	cvta.global.u64 	%rd188, %rd187;
	{ // callseq 114, 0
	.param .b64 param0;
	st.param.b64 	[param0], %rd188;
	.param .b64 param1;
	st.param.b64 	[param1], 0;
	.param .b32 retval0;
	call.uni (retval0), 
	vprintf, 
	(
	param0, 
	param1
	);
	ld.param.b32 	%r392, [retval0];
	} // callseq 114
	cvta.global.u64 	%rd190, %rd189;
	{ // callseq 115, 0
	.param .b64 param0;
	st.param.b64 	[param0], %rd190;
	.param .b64 param1;
	st.param.b64 	[param1], 0;
	.param .b32 retval0;
	call.uni (retval0), 
	vprintf, 
	(
	param0, 
	param1
	);
	ld.param.b32 	%r394, [retval0];
	} // callseq 115
	mov.b32 	%r558, 0;
	@%p73 bra 	$L__BB1_48;
	mov.b32 	%r554, 0;
$L__BB1_47:
	.pragma "nounroll";
	cvt.u64.u32 	%rd191, %r554;
	add.s64 	%rd192, %rd23, %rd191;
	ld.s8 	%r397, [%rd192];
	st.local.u32 	[%rd2], %r397;
	mov.u64 	%rd193, $str$3;
	cvta.global.u64 	%rd194, %rd193;
	add.u64 	%rd195, %SP, 0;
	{ // callseq 116, 0
	.param .b64 param0;
	st.param.b64 	[param0], %rd194;
	.param .b64 param1;
	st.param.b64 	[param1], %rd195;
	.param .b32 retval0;
	call.uni (retval0), 
	vprintf, 
	(
	param0, 
	param1
	);
	ld.param.b32 	%r398, [retval0];
	} // callseq 116
	ld.s8 	%r400, [%rd192+1];
	st.local.u32 	[%rd2], %r400;
	{ // callseq 117, 0
	.param .b64 param0;
	st.param.b64 	[param0], %rd194;
	.param .b64 param1;
	st.param.b64 	[param1], %rd195;
	.param .b32 retval0;
	call.uni (retval0), 
	vprintf, 
	(
	param0, 
	param1
	);
	ld.param.b32 	%r401, [retval0];
	} // callseq 117
	ld.s8 	%r403, [%rd192+2];
	st.local.u32 	[%rd2], %r403;
	{ // callseq 118, 0
	.param .b64 param0;
	st.param.b64 	[param0], %rd194;
	.param .b64 param1;
	st.param.b64 	[param1], %rd195;
	.param .b32 retval0;
	call.uni (retval0), 
	vprintf, 
	(
	param0, 
	param1
	);
	ld.param.b32 	%r404, [retval0];
	} // callseq 118
	ld.s8 	%r406, [%rd192+3];
	st.local.u32 	[%rd2], %r406;
	{ // callseq 119, 0
	.param .b64 param0;
	st.param.b64 	[param0], %rd194;
	.param .b64 param1;
	st.param.b64 	[param1], %rd195;
	.param .b32 retval0;
	call.uni (retval0), 
	vprintf, 
	(
	param0, 
	param1
	);
	ld.param.b32 	%r407, [retval0];
	} // callseq 119
	ld.s8 	%r409, [%rd192+4];
	st.local.u32 	[%rd2], %r409;
	{ // callseq 120, 0
	.param .b64 param0;
	st.param.b64 	[param0], %rd194;
	.param .b64 param1;
	st.param.b64 	[param1], %rd195;
	.param .b32 retval0;
	call.uni (retval0), 
	vprintf, 
	(
	param0, 
	param1
	);
	ld.param.b32 	%r410, [retval0];
	} // callseq 120
	ld.s8 	%r412, [%rd192+5];
	st.local.u32 	[%rd2], %r412;
	{ // callseq 121, 0
	.param .b64 param0;
	st.param.b64 	[param0], %rd194;
	.param .b64 param1;
	st.param.b64 	[param1], %rd195;
	.param .b32 retval0;
	call.uni (retval0), 
	vprintf, 
	(
	param0, 
	param1
	);
	ld.param.b32 	%r413, [retval0];
	} // callseq 121
	ld.s8 	%r415, [%rd192+6];
	st.local.u32 	[%rd2], %r415;
	{ // callseq 122, 0
	.param .b64 param0;
	st.param.b64 	[param0], %rd194;
	.param .b64 param1;
	st.param.b64 	[param1], %rd195;
	.param .b32 retval0;
	call.uni (retval0), 
	vprintf, 
	(
	param0, 
	param1
	);
	ld.param.b32 	%r416, [retval0];
	} // callseq 122
	ld.s8 	%r418, [%rd192+7];
	st.local.u32 	[%rd2], %r418;
	{ // callseq 123, 0
	.param .b64 param0;
	st.param.b64 	[param0], %rd194;
	.param .b64 param1;
	st.param.b64 	[param1], %rd195;
	.param .b32 retval0;
	call.uni (retval0), 
	vprintf, 
	(
	param0, 
	param1
	);
	ld.param.b32 	%r419, [retval0];
	} // callseq 123
	ld.s8 	%r421, [%rd192+8];
	st.local.u32 	[%rd2], %r421;
	{ // callseq 124, 0
	.param .b64 param0;
	st.param.b64 	[param0], %rd194;
	.param .b64 param1;
	st.param.b64 	[param1], %rd195;
	.param .b32 retval0;
	call.uni (retval0), 
	vprintf, 
	(
	param0, 
	param1
	);
	ld.param.b32 	%r422, [retval0];
	} // callseq 124
	ld.s8 	%r424, [%rd192+9];
	st.local.u32 	[%rd2], %r424;
	{ // callseq 125, 0
	.param .b64 param0;
	st.param.b64 	[param0], %rd194;
	.param .b64 param1;
	st.param.b64 	[param1], %rd195;
	.param .b32 retval0;
	call.uni (retval0), 
	vprintf, 
	(
	param0, 
	param1
	);
	ld.param.b32 	%r425, [retval0];
	} // callseq 125
	ld.s8 	%r427, [%rd192+10];
	st.local.u32 	[%rd2], %r427;
	{ // callseq 126, 0
	.param .b64 param0;
	st.param.b64 	[param0], %rd194;
	.param .b64 param1;
	st.param.b64 	[param1], %rd195;
	.param .b32 retval0;
	call.uni (retval0), 
	vprintf, 
	(
	param0, 
	param1
	);
	ld.param.b32 	%r428, [retval0];
	} // callseq 126
	ld.s8 	%r430, [%rd192+11];
	st.local.u32 	[%rd2], %r430;
	{ // callseq 127, 0
	.param .b64 param0;
	st.param.b64 	[param0], %rd194;
	.param .b64 param1;
	st.param.b64 	[param1], %rd195;
	.param .b32 retval0;
	call.uni (retval0), 
	vprintf, 
	(
	param0, 
	param1
	);
	ld.param.b32 	%r431, [retval0];
	} // callseq 127
	ld.s8 	%r433, [%rd192+12];
	st.local.u32 	[%rd2], %r433;
	{ // callseq 128, 0
	.param .b64 param0;
	st.param.b64 	[param0], %rd194;
	.param .b64 param1;
	st.param.b64 	[param1], %rd195;
	.param .b32 retval0;
	call.uni (retval0), 
	vprintf, 
	(
	param0, 
	param1
	);
	ld.param.b32 	%r434, [retval0];
	} // callseq 128
	ld.s8 	%r436, [%rd192+13];
	st.local.u32 	[%rd2], %r436;
	{ // callseq 129, 0
	.param .b64 param0;
	st.param.b64 	[param0], %rd194;
	.param .b64 param1;
	st.param.b64 	[param1], %rd195;
	.param .b32 retval0;
	call.uni (retval0), 
	vprintf, 
	(
	param0, 
	param1
	);
	ld.param.b32 	%r437, [retval0];
	} // callseq 129
	ld.s8 	%r439, [%rd192+14];
	st.local.u32 	[%rd2], %r439;
	{ // callseq 130, 0
	.param .b64 param0;
	st.param.b64 	[param0], %rd194;
	.param .b64 param1;
	st.param.b64 	[param1], %rd195;
	.param .b32 retval0;
	call.uni (retval0), 
	vprintf, 
	(
	param0, 
	param1
	);
	ld.param.b32 	%r440, [retval0];
	} // callseq 130
	ld.s8 	%r442, [%rd192+15];
	st.local.u32 	[%rd2], %r442;
	{ // callseq 131, 0
	.param .b64 param0;
	st.param.b64 	[param0], %rd194;
	.param .b64 param1;
	st.param.b64 	[param1], %rd195;
	.param .b32 retval0;
	call.uni (retval0), 
	vprintf, 
	(
	param0, 
	param1
	);
	ld.param.b32 	%r443, [retval0];
	} // callseq 131
	add.s32 	%r554, %r554, 16;
	setp.eq.s32 	%p74, %r554, %r36;
	mov.u32 	%r558, %r36;
	@%p74 bra 	$L__BB1_48;
	bra.uni 	$L__BB1_47;
$L__BB1_48:
	setp.eq.s32 	%p75, %r32, 0;
	@%p75 bra 	$L__BB1_58;
	add.s32 	%r445, %r32, -1;
	setp.lt.u32 	%p76, %r445, 7;
	@%p76 bra 	$L__BB1_51;
	cvt.u64.u32 	%rd196, %r558;
	add.s64 	%rd197, %rd23, %rd196;
	ld.s8 	%r446, [%rd197];
	st.local.u32 	[%rd2], %r446;
	mov.u64 	%rd198, $str$3;
	cvta.global.u64 	%rd199, %rd198;
	add.u64 	%rd200, %SP, 0;
	{ // callseq 132, 0
	.param .b64 param0;
	st.param.b64 	[param0], %rd199;
	.param .b64 param1;
	st.param.b64 	[param1], %rd200;
	.param .b32 retval0;
	call.uni (retval0), 
	vprintf, 
	(
	param0, 
	param1
	);
	ld.param.b32 	%r447, [retval0];
	} // callseq 132
	ld.s8 	%r449, [%rd197+1];
	st.local.u32 	[%rd2], %r449;
	{ // callseq 133, 0
	.param .b64 param0;
	st.param.b64 	[param0], %rd199;
	.param .b64 param1;
	st.param.b64 	[param1], %rd200;
	.param .b32 retval0;
	call.uni (retval0), 
	vprintf, 
	(
	param0, 
	param1
	);
	ld.param.b32 	%r450, [retval0];
	} // callseq 133
	ld.s8 	%r452, [%rd197+2];
	st.local.u32 	[%rd2], %r452;
	{ // callseq 134, 0
	.param .b64 param0;
	st.param.b64 	[param0], %rd199;
	.param .b64 param1;
	st.param.b64 	[param1], %rd200;
	.param .b32 retval0;
	call.uni (retval0), 
	vprintf, 
	(
	param0, 
	param1
	);
	ld.param.b32 	%r453, [retval0];
	} // callseq 134
	ld.s8 	%r455, [%rd197+3];
	st.local.u32 	[%rd2], %r455;
	{ // callseq 135, 0
	.param .b64 param0;
	st.param.b64 	[param0], %rd199;
	.param .b64 param1;
	st.param.b64 	[param1], %rd200;
	.param .b32 retval0;
	call.uni (retval0), 
	vprintf, 
	(
	param0, 
	param1
	);
	ld.param.b32 	%r456, [retval0];
	} // callseq 135
	ld.s8 	%r458, [%rd197+4];
	st.local.u32 	[%rd2], %r458;
	{ // callseq 136, 0
	.param .b64 param0;
	st.param.b64 	[param0], %rd199;
	.param .b64 param1;
	st.param.b64 	[param1], %rd200;
	.param .b32 retval0;
	call.uni (retval0), 
	vprintf, 
	(
	param0, 
	param1
	);
	ld.param.b32 	%r459, [retval0];
	} // callseq 136
	ld.s8 	%r461, [%rd197+5];
	st.local.u32 	[%rd2], %r461;
	{ // callseq 137, 0
	.param .b64 param0;
	st.param.b64 	[param0], %rd199;
	.param .b64 param1;
	st.param.b64 	[param1], %rd200;
	.param .b32 retval0;
	call.uni (retval0), 
	vprintf, 
	(
	param0, 
	param1
	);
	ld.param.b32 	%r462, [retval0];
	} // callseq 137
	ld.s8 	%r464, [%rd197+6];
	st.local.u32 	[%rd2], %r464;
	{ // callseq 138, 0
	.param .b64 param0;
	st.param.b64 	[param0], %rd199;
	.param .b64 param1;
	st.param.b64 	[param1], %rd200;
	.param .b32 retval0;
	call.uni (retval0), 
	vprintf, 
	(
	param0, 
	param1
	);
	ld.param.b32 	%r465, [retval0];
	} // callseq 138
	ld.s8 	%r467, [%rd197+7];
	st.local.u32 	[%rd2], %r467;
	{ // callseq 139, 0
	.param .b64 param0;
	st.param.b64 	[param0], %rd199;
	.param .b64 param1;
	st.param.b64 	[param1], %rd200;
	.param .b32 retval0;
	call.uni (retval0), 
	vprintf, 
	(
	param0, 
	param1
	);
	ld.param.b32 	%r468, [retval0];
	} // callseq 139
	add.s32 	%r558, %r558, 8;
$L__BB1_51:
	setp.eq.s32 	%p77, %r33, 0;
	@%p77 bra 	$L__BB1_58;
	add.s32 	%r470, %r33, -1;
	setp.lt.u32 	%p78, %r470, 3;
	@%p78 bra 	$L__BB1_54;
	cvt.u64.u32 	%rd201, %r558;
	add.s64 	%rd202, %rd23, %rd201;
	ld.s8 	%r471, [%rd202];
	st.local.u32 	[%rd2], %r471;
	mov.u64 	%rd203, $str$3;
	cvta.global.u64 	%rd204, %rd203;
	add.u64 	%rd205, %SP, 0;
	{ // callseq 140, 0
	.param .b64 param0;
	st.param.b64 	[param0], %rd204;
	.param .b64 param1;
	st.param.b64 	[param1], %rd205;
	.param .b32 retval0;
	call.uni (retval0), 
	vprintf, 
	(
	param0, 
	param1
	);
	ld.param.b32 	%r472, [retval0];
	} // callseq 140
	ld.s8 	%r474, [%rd202+1];
	st.local.u32 	[%rd2], %r474;
	{ // callseq 141, 0
	.param .b64 param0;
	st.param.b64 	[param0], %rd204;
	.param .b64 param1;
	st.param.b64 	[param1], %rd205;
	.param .b32 retval0;
	call.uni (retval0), 
	vprintf, 
	(
	param0, 
	param1
	);
	ld.param.b32 	%r475, [retval0];
	} // callseq 141
	ld.s8 	%r477, [%rd202+2];
	st.local.u32 	[%rd2], %r477;
	{ // callseq 142, 0
	.param .b64 param0;
	st.param.b64 	[param0], %rd204;
	.param .b64 param1;
	st.param.b64 	[param1], %rd205;
	.param .b32 retval0;
	call.uni (retval0), 
	vprintf, 
	(
	param0, 
	param1
	);
	ld.param.b32 	%r478, [retval0];
	} // callseq 142
	ld.s8 	%r480, [%rd202+3];
	st.local.u32 	[%rd2], %r480;
	{ // callseq 143, 0
	.param .b64 param0;
	st.param.b64 	[param0], %rd204;
	.param .b64 param1;
	st.param.b64 	[param1], %rd205;
	.param .b32 retval0;
	call.uni (retval0), 
	vprintf, 
	(
	param0, 
	param1
	);
	ld.param.b32 	%r481, [retval0];
	} // callseq 143
	add.s32 	%r558, %r558, 4;
$L__BB1_54:
	setp.eq.s32 	%p79, %r34, 0;
	@%p79 bra 	$L__BB1_58;
	setp.eq.s32 	%p80, %r34, 1;
	cvt.u64.u32 	%rd206, %r558;
	add.s64 	%rd17, %rd23, %rd206;
	ld.s8 	%r483, [%rd17];
	st.local.u32 	[%rd2], %r483;
	cvta.global.u64 	%rd208, %rd207;
	add.u64 	%rd209, %SP, 0;
	{ // callseq 144, 0
	.param .b64 param0;
	st.param.b64 	[param0], %rd208;
	.param .b64 param1;
	st.param.b64 	[param1], %rd209;
	.param .b32 retval0;
	call.uni (retval0), 
	vprintf, 
	(
	param0, 
	param1
	);
	ld.param.b32 	%r484, [retval0];
	} // callseq 144
	@%p80 bra 	$L__BB1_58;
	setp.eq.s32 	%p81, %r34, 2;
	ld.s8 	%r486, [%rd17+1];
	st.local.u32 	[%rd2], %r486;
	mov.u64 	%rd210, $str$3;
	cvta.global.u64 	%rd211, %rd210;
	{ // callseq 145, 0
	.param .b64 param0;
	st.param.b64 	[param0], %rd211;
	.param .b64 param1;
	st.param.b64 	[param1], %rd209;
	.param .b32 retval0;
	call.uni (retval0), 
	vprintf, 
	(
	param0, 
	param1
	);
	ld.param.b32 	%r487, [retval0];
	} // callseq 145
	@%p81 bra 	$L__BB1_58;
	ld.s8 	%r489, [%rd17+2];
	st.local.u32 	[%rd2], %r489;
	cvta.global.u64 	%rd214, %rd210;
	{ // callseq 146, 0
	.param .b64 param0;
	st.param.b64 	[param0], %rd214;
	.param .b64 param1;
	st.param.b64 	[param1], %rd209;
	.param .b32 retval0;
	call.uni (retval0), 
	vprintf, 
	(
	param0, 
	param1
	);
	ld.param.b32 	%r490, [retval0];
	} // callseq 146
$L__BB1_58:
	cvta.global.u64 	%rd217, %rd187;
	{ // callseq 147, 0
	.param .b64 param0;
	st.param.b64 	[param0], %rd217;
	.param .b64 param1;
	st.param.b64 	[param1], 0;
	.param .b32 retval0;
	call.uni (retval0), 
	vprintf, 
	(
	param0, 
	param1
	);
	ld.param.b32 	%r492, [retval0];
	} // callseq 147
$L__BB1_59:
	setp.lt.u32 	%p82, %r31, 3;
	mul.lo.s32 	%r70, %r544, %r103;
	mul.wide.s32 	%rd218, %r544, 4;
	add.s64 	%rd13, %rd34, %rd218;
	mov.b32 	%r556, 0;
	@%p82 bra 	$L__BB1_74;
	mov.b32 	%r555, 0;
$L__BB1_61:
	cvt.u64.u32 	%rd9, %r555;
	add.s64 	%rd10, %rd23, %rd9;
	ld.u8 	%rs24, [%rd10];
	setp.eq.s16 	%p83, %rs24, 1;
	mul.wide.u32 	%rd219, %r555, 4;
	add.s64 	%rd11, %rd34, %rd219;
	@%p83 bra 	$L__BB1_64;
	cvt.u32.u64 	%r496, %rd9;
	add.s32 	%r497, %r496, %r70;
	mul.wide.s32 	%rd220, %r497, 4;
	add.s64 	%rd221, %rd1, %rd220;
	ld.global.u32 	%r65, [%rd221];
	setp.eq.s32 	%p84, %r65, -1;
	@%p84 bra 	$L__BB1_64;
	ld.u32 	%r498, [%rd11];
	ld.u32 	%r499, [%rd13];
	add.s32 	%r500, %r499, %r65;
	min.s32 	%r501, %r498, %r500;
	st.u32 	[%rd11], %r501;
$L__BB1_64:
	ld.u8 	%rs25, [%rd10+1];
	setp.eq.s16 	%p85, %rs25, 1;
	cvt.s64.s32 	%rd222, %r70;
	add.s64 	%rd223, %rd9, %rd222;
	shl.b64 	%rd224, %rd223, 2;
	add.s64 	%rd12, %rd1, %rd224;
	@%p85 bra 	$L__BB1_67;
	ld.global.u32 	%r66, [%rd12+4];
	setp.eq.s32 	%p86, %r66, -1;
	@%p86 bra 	$L__BB1_67;
	ld.u32 	%r502, [%rd11+4];
	ld.u32 	%r503, [%rd13];
	add.s32 	%r504, %r503, %r66;
	min.s32 	%r505, %r502, %r504;
	st.u32 	[%rd11+4], %r505;
$L__BB1_67:
	ld.u8 	%rs26, [%rd10+2];
	setp.eq.s16 	%p87, %rs26, 1;
	@%p87 bra 	$L__BB1_70;
	ld.global.u32 	%r67, [%rd12+8];
	setp.eq.s32 	%p88, %r67, -1;
	@%p88 bra 	$L__BB1_70;
	ld.u32 	%r506, [%rd11+8];
	ld.u32 	%r507, [%rd13];
	add.s32 	%r508, %r507, %r67;
	min.s32 	%r509, %r506, %r508;
	st.u32 	[%rd11+8], %r509;
$L__BB1_70:
	ld.u8 	%rs27, [%rd10+3];
	setp.eq.s16 	%p89, %rs27, 1;
	@%p89 bra 	$L__BB1_73;
	ld.global.u32 	%r68, [%rd12+12];
	setp.eq.s32 	%p90, %r68, -1;
	@%p90 bra 	$L__BB1_73;
	ld.u32 	%r510, [%rd11+12];
	ld.u32 	%r511, [%rd13];
	add.s32 	%r512, %r511, %r68;
	min.s32 	%r513, %r510, %r512;
	st.u32 	[%rd11+12], %r513;
$L__BB1_73:
	cvt.u32.u64 	%r514, %rd9;
	add.s32 	%r555, %r514, 4;
	setp.eq.s32 	%p91, %r555, %r35;
	mov.u32 	%r556, %r35;
	@%p91 bra 	$L__BB1_74;
	bra.uni 	$L__BB1_61;
$L__BB1_74:
	setp.eq.s32 	%p92, %r34, 0;
	@%p92 bra 	$L__BB1_86;
	cvt.u64.u32 	%rd225, %r556;
	add.s64 	%rd14, %rd23, %rd225;
	ld.u8 	%rs28, [%rd14];
	setp.eq.s16 	%p93, %rs28, 1;
	mul.wide.u32 	%rd226, %r556, 4;
	add.s64 	%rd15, %rd34, %rd226;
	@%p93 bra 	$L__BB1_78;
	add.s32 	%r515, %r556, %r70;
	mul.wide.s32 	%rd227, %r515, 4;
	add.s64 	%rd228, %rd1, %rd227;
	ld.global.u32 	%r72, [%rd228];
	setp.eq.s32 	%p94, %r72, -1;
	@%p94 bra 	$L__BB1_78;
	ld.u32 	%r516, [%rd15];
	ld.u32 	%r517, [%rd13];
	add.s32 	%r518, %r517, %r72;
	min.s32 	%r519, %r516, %r518;
	st.u32 	[%rd15], %r519;
$L__BB1_78:
	setp.eq.s32 	%p95, %r34, 1;
	@%p95 bra 	$L__BB1_86;
	ld.u8 	%rs29, [%rd14+1];
	setp.eq.s16 	%p96, %rs29, 1;
	cvt.s64.s32 	%rd229, %r70;
	add.s64 	%rd231, %rd225, %rd229;
	shl.b64 	%rd232, %rd231, 2;
	add.s64 	%rd16, %rd1, %rd232;
	@%p96 bra 	$L__BB1_82;
	ld.global.u32 	%r73, [%rd16+4];
	setp.eq.s32 	%p97, %r73, -1;
	@%p97 bra 	$L__BB1_82;
	ld.u32 	%r520, [%rd15+4];
	ld.u32 	%r521, [%rd13];
	add.s32 	%r522, %r521, %r73;
	min.s32 	%r523, %r520, %r522;
	st.u32 	[%rd15+4], %r523;
$L__BB1_82:
	setp.eq.s32 	%p98, %r34, 2;
	@%p98 bra 	$L__BB1_86;
	ld.u8 	%rs30, [%rd14+2];
	setp.eq.s16 	%p99, %rs30, 1;
	@%p99 bra 	$L__BB1_86;
	ld.global.u32 	%r74, [%rd16+8];
	setp.eq.s32 	%p100, %r74, -1;
	@%p100 bra 	$L__BB1_86;
	ld.u32 	%r524, [%rd15+8];
	ld.u32 	%r525, [%rd13];
	add.s32 	%r526, %r525, %r74;
	min.s32 	%r527, %r524, %r526;
	st.u32 	[%rd15+8], %r527;
$L__BB1_86:
	add.s32 	%r539, %r539, 1;
	setp.eq.s32 	%p101, %r539, 10;
	@%p101 bra 	$L__BB1_124;
	bra.uni 	$L__BB1_28;
$L__BB1_87:
	add.s32 	%r344, %r32, -1;
	setp.lt.u32 	%p67, %r344, 7;
	@%p67 bra 	$L__BB1_89;
	mul.wide.u32 	%rd167, %r561, 4;
	add.s64 	%rd168, %rd34, %rd167;
	ld.u32 	%r345, [%rd168];
	st.local.u32 	[%rd2], %r345;
	mov.u64 	%rd169, $str$3;
	cvta.global.u64 	%rd170, %rd169;
	add.u64 	%rd171, %SP, 0;
	{ // callseq 99, 0
	.param .b64 param0;
	st.param.b64 	[param0], %rd170;
	.param .b64 param1;
	st.param.b64 	[param1], %rd171;
	.param .b32 retval0;
	call.uni (retval0), 
	vprintf, 
	(
	param0, 
	param1
	);
	ld.param.b32 	%r346, [retval0];
	} // callseq 99
	ld.u32 	%r348, [%rd168+4];
	st.local.u32 	[%rd2], %r348;
	{ // callseq 100, 0
	.param .b64 param0;
	st.param.b64 	[param0], %rd170;
	.param .b64 param1;
	st.param.b64 	[param1], %rd171;
	.param .b32 retval0;
	call.uni (retval0), 
	vprintf, 
	(
	param0, 
	param1
	);
	ld.param.b32 	%r349, [retval0];
	} // callseq 100
	ld.u32 	%r351, [%rd168+8];
	st.local.u32 	[%rd2], %r351;
	{ // callseq 101, 0
	.param .b64 param0;
	st.param.b64 	[param0], %rd170;
	.param .b64 param1;
	st.param.b64 	[param1], %rd171;
	.param .b32 retval0;
	call.uni (retval0), 
	vprintf, 
	(
	param0, 
	param1
	);
	ld.param.b32 	%r352, [retval0];
	} // callseq 101
	ld.u32 	%r354, [%rd168+12];
	st.local.u32 	[%rd2], %r354;
	{ // callseq 102, 0
	.param .b64 param0;
	st.param.b64 	[param0], %rd170;
	.param .b64 param1;
	st.param.b64 	[param1], %rd171;
	.param .b32 retval0;
	call.uni (retval0), 
	vprintf, 
	(
	param0, 
	param1
	);
	ld.param.b32 	%r355, [retval0];
	} // callseq 102
	ld.u32 	%r357, [%rd168+16];
	st.local.u32 	[%rd2], %r357;
	{ // callseq 103, 0
	.param .b64 param0;
	st.param.b64 	[param0], %rd170;
	.param .b64 param1;
	st.param.b64 	[param1], %rd171;
	.param .b32 retval0;
	call.uni (retval0), 
	vprintf, 
	(
	param0, 
	param1
	);
	ld.param.b32 	%r358, [retval0];
	} // callseq 103
	ld.u32 	%r360, [%rd168+20];
	st.local.u32 	[%rd2], %r360;
	{ // callseq 104, 0
	.param .b64 param0;
	st.param.b64 	[param0], %rd170;
	.param .b64 param1;
	st.param.b64 	[param1], %rd171;
	.param .b32 retval0;
	call.uni (retval0), 
	vprintf, 
	(
	param0, 
	param1
	);
	ld.param.b32 	%r361, [retval0];
	} // callseq 104
	ld.u32 	%r363, [%rd168+24];
	st.local.u32 	[%rd2], %r363;
	{ // callseq 105, 0
	.param .b64 param0;
	st.param.b64 	[param0], %rd170;
	.param .b64 param1;
	st.param.b64 	[param1], %rd171;
	.param .b32 retval0;
	call.uni (retval0), 
	vprintf, 
	(
	param0, 
	param1
	);
	ld.param.b32 	%r364, [retval0];
	} // callseq 105
	ld.u32 	%r366, [%rd168+28];
	st.local.u32 	[%rd2], %r366;
	{ // callseq 106, 0
	.param .b64 param0;
	st.param.b64 	[param0], %rd170;
	.param .b64 param1;
	st.param.b64 	[param1], %rd171;
	.param .b32 retval0;
	call.uni (retval0), 
	vprintf, 
	(
	param0, 
	param1
	);
	ld.param.b32 	%r367, [retval0];
	} // callseq 106
	add.s32 	%r561, %r561, 8;
$L__BB1_89:
	setp.eq.s32 	%p68, %r33, 0;
	@%p68 bra 	$L__BB1_45;
	add.s32 	%r369, %r33, -1;
	setp.lt.u32 	%p69, %r369, 3;
	@%p69 bra 	$L__BB1_92;
	mul.wide.u32 	%rd172, %r561, 4;
	add.s64 	%rd173, %rd34, %rd172;
	ld.u32 	%r370, [%rd173];
	st.local.u32 	[%rd2], %r370;
	mov.u64 	%rd174, $str$3;
	cvta.global.u64 	%rd175, %rd174;
	add.u64 	%rd176, %SP, 0;
	{ // callseq 107, 0
	.param .b64 param0;
	st.param.b64 	[param0], %rd175;
	.param .b64 param1;
	st.param.b64 	[param1], %rd176;
	.param .b32 retval0;
	call.uni (retval0), 
	vprintf, 
	(
	param0, 
	param1
	);
	ld.param.b32 	%r371, [retval0];
	} // callseq 107
	ld.u32 	%r373, [%rd173+4];
	st.local.u32 	[%rd2], %r373;
	{ // callseq 108, 0
	.param .b64 param0;
	st.param.b64 	[param0], %rd175;
	.param .b64 param1;
	st.param.b64 	[param1], %rd176;
	.param .b32 retval0;
	call.uni (retval0), 
	vprintf, 
	(
	param0, 
	param1
	);
	ld.param.b32 	%r374, [retval0];
	} // callseq 108
	ld.u32 	%r376, [%rd173+8];
	st.local.u32 	[%rd2], %r376;
	{ // callseq 109, 0
	.param .b64 param0;
	st.param.b64 	[param0], %rd175;
	.param .b64 param1;
	st.param.b64 	[param1], %rd176;
	.param .b32 retval0;
	call.uni (retval0), 
	vprintf, 
	(
	param0, 
	param1
	);
	ld.param.b32 	%r377, [retval0];
	} // callseq 109
	ld.u32 	%r379, [%rd173+12];
	st.local.u32 	[%rd2], %r379;
	{ // callseq 110, 0
	.param .b64 param0;
	st.param.b64 	[param0], %rd175;
	.param .b64 param1;
	st.param.b64 	[param1], %rd176;
	.param .b32 retval0;
	call.uni (retval0), 
	vprintf, 
	(
	param0, 
	param1
	);
	ld.param.b32 	%r380, [retval0];
	} // callseq 110
	add.s32 	%r561, %r561, 4;
$L__BB1_92:
	setp.eq.s32 	%p70, %r34, 0;
	@%p70 bra 	$L__BB1_45;
	setp.eq.s32 	%p71, %r34, 1;
	mul.wide.u32 	%rd177, %r561, 4;
	add.s64 	%rd18, %rd34, %rd177;
	ld.u32 	%r382, [%rd18];
	st.local.u32 	[%rd2], %r382;
	mov.u64 	%rd178, $str$3;
	cvta.global.u64 	%rd179, %rd178;
	add.u64 	%rd180, %SP, 0;
	{ // callseq 111, 0
	.param .b64 param0;
	st.param.b64 	[param0], %rd179;
	.param .b64 param1;
	st.param.b64 	[param1], %rd180;
	.param .b32 retval0;
	call.uni (retval0), 
	vprintf, 
	(
	param0, 
	param1
	);
	ld.param.b32 	%r383, [retval0];
	} // callseq 111
	@%p71 bra 	$L__BB1_45;
	setp.eq.s32 	%p72, %r34, 2;
	ld.u32 	%r385, [%rd18+4];
	st.local.u32 	[%rd2], %r385;
	cvta.global.u64 	%rd182, %rd178;
	{ // callseq 112, 0
	.param .b64 param0;
	st.param.b64 	[param0], %rd182;
	.param .b64 param1;
	st.param.b64 	[param1], %rd180;
	.param .b32 retval0;
	call.uni (retval0), 
	vprintf, 
	(
	param0, 
	param1
	);
	ld.param.b32 	%r386, [retval0];
	} // callseq 112
	@%p72 bra 	$L__BB1_45;
	ld.u32 	%r388, [%rd18+8];
	st.local.u32 	[%rd2], %r388;
	cvta.global.u64 	%rd185, %rd178;
	{ // callseq 113, 0
	.param .b64 param0;
	st.param.b64 	[param0], %rd185;
	.param .b64 param1;
	st.param.b64 	[param1], %rd180;
	.param .b32 retval0;
	call.uni (retval0), 
	vprintf, 
	(
	param0, 
	param1
	);
	ld.param.b32 	%r389, [retval0];
	} // callseq 113
	bra.uni 	$L__BB1_45;
$L__BB1_96:
	cvt.u64.u32 	%rd153, %r565;
	add.s64 	%rd19, %rd23, %rd153;
	ld.u8 	%rs20, [%rd19];
	setp.eq.s16 	%p49, %rs20, 1;
	mul.wide.u32 	%rd154, %r565, 4;
	add.s64 	%rd20, %rd34, %rd154;
	@%p49 bra 	$L__BB1_98;
	ld.u32 	%r282, [%rd20];
	setp.ne.s32 	%p50, %r282, -1;
	setp.lt.s32 	%p51, %r282, %r543;
	and.pred  	%p52, %p50, %p51;
	selp.b32 	%r543, %r282, %r543, %p52;
	selp.b32 	%r544, %r565, %r544, %p52;
$L__BB1_98:
	setp.eq.s32 	%p53, %r34, 1;
	@%p53 bra 	$L__BB1_40;
	ld.u8 	%rs21, [%rd19+1];
	setp.eq.s16 	%p54, %rs21, 1;
	@%p54 bra 	$L__BB1_101;
	ld.u32 	%r284, [%rd20+4];
	setp.ne.s32 	%p55, %r284, -1;
	setp.lt.s32 	%p56, %r284, %r543;
	and.pred  	%p57, %p55, %p56;
	selp.b32 	%r543, %r284, %r543, %p57;
	add.s32 	%r286, %r565, 1;
	selp.b32 	%r544, %r286, %r544, %p57;
$L__BB1_101:
	setp.eq.s32 	%p58, %r34, 2;
	@%p58 bra 	$L__BB1_40;
	ld.u8 	%rs22, [%rd19+2];
	setp.eq.s16 	%p59, %rs22, 1;
	@%p59 bra 	$L__BB1_40;
	ld.u32 	%r287, [%rd20+8];
	setp.ne.s32 	%p60, %r287, -1;
	setp.lt.s32 	%p61, %r287, %r543;
	and.pred  	%p62, %p60, %p61;
	selp.b32 	%r543, %r287, %r543, %p62;
	add.s32 	%r289, %r565, 2;
	selp.b32 	%r544, %r289, %r544, %p62;
	bra.uni 	$L__BB1_40;
$L__BB1_104:
	setp.ne.s32 	%p20, %r1, 0;
	mov.b16 	%rs6, 1;
	st.u8 	[%rd5], %rs6;
	@%p20 bra 	$L__BB1_106;
	mov.b32 	%r145, 0;
	st.local.v2.u32 	[%rd2], {%r145, %r145};
	mov.b32 	%r146, 50;
	st.local.u32 	[%rd2+8], %r146;
	mov.u64 	%rd61, $str$1;
	cvta.global.u64 	%rd62, %rd61;
	{ // callseq 31, 0
	.param .b64 param0;
	st.param.b64 	[param0], %rd62;
	.param .b64 param1;
	st.param.b64 	[param1], %rd22;
	.param .b32 retval0;
	call.uni (retval0), 
	vprintf, 
	(
	param0, 
	param1
	);
	ld.param.b32 	%r147, [retval0];
	} // callseq 31
	mov.u64 	%rd64, $str$2;
	cvta.global.u64 	%rd65, %rd64;
	{ // callseq 32, 0
	.param .b64 param0;
	st.param.b64 	[param0], %rd65;
	.param .b64 param1;
	st.param.b64 	[param1], 0;
	.param .b32 retval0;
	call.uni (retval0), 
	vprintf, 
	(
	param0, 
	param1
	);
	ld.param.b32 	%r149, [retval0];
	} // callseq 32
	mov.u64 	%rd66, $str$4;
	cvta.global.u64 	%rd67, %rd66;
	{ // callseq 33, 0
	.param .b64 param0;
	st.param.b64 	[param0], %rd67;
	.param .b64 param1;
	st.param.b64 	[param1], 0;
	.param .b32 retval0;
	call.uni (retval0), 
	vprintf, 
	(
	param0, 
	param1
	);
	ld.param.b32 	%r151, [retval0];
	} // callseq 33
	mov.u64 	%rd68, $str$5;
	cvta.global.u64 	%rd69, %rd68;
	{ // callseq 34, 0
	.param .b64 param0;
	st.param.b64 	[param0], %rd69;
	.param .b64 param1;
	st.param.b64 	[param1], 0;
	.param .b32 retval0;
	call.uni (retval0), 
	vprintf, 
	(
	param0, 
	param1
	);
	ld.param.b32 	%r153, [retval0];
	} // callseq 34
	{ // callseq 35, 0
	.param .b64 param0;
	st.param.b64 	[param0], %rd67;
	.param .b64 param1;
	st.param.b64 	[param1], 0;
	.param .b32 retval0;
	call.uni (retval0), 
	vprintf, 
	(
	param0, 
	param1
	);
	ld.param.b32 	%r155, [retval0];
	} // callseq 35
$L__BB1_106:
	setp.ne.s32 	%p21, %r1, 0;
	mov.b16 	%rs7, 1;
	st.u8 	[%rd5], %rs7;
	@%p21 bra 	$L__BB1_108;
	mov.b32 	%r157, 0;
	st.local.v2.u32 	[%rd2], {%r157, %r157};
	mov.b32 	%r158, 50;
	st.local.u32 	[%rd2+8], %r158;
	mov.u64 	%rd70, $str$1;
	cvta.global.u64 	%rd71, %rd70;
	{ // callseq 36, 0
	.param .b64 param0;
	st.param.b64 	[param0], %rd71;
	.param .b64 param1;
	st.param.b64 	[param1], %rd22;
	.param .b32 retval0;
	call.uni (retval0), 
	vprintf, 
	(
	param0, 
	param1
	);
	ld.param.b32 	%r159, [retval0];
	} // callseq 36
	mov.u64 	%rd73, $str$2;
	cvta.global.u64 	%rd74, %rd73;
	{ // callseq 37, 0
	.param .b64 param0;
	st.param.b64 	[param0], %rd74;
	.param .b64 param1;
	st.param.b64 	[param1], 0;
	.param .b32 retval0;
	call.uni (retval0), 
	vprintf, 
	(
	param0, 
	param1
	);
	ld.param.b32 	%r161, [retval0];
	} // callseq 37
	mov.u64 	%rd75, $str$4;
	cvta.global.u64 	%rd76, %rd75;
	{ // callseq 38, 0
	.param .b64 param0;
	st.param.b64 	[param0], %rd76;
	.param .b64 param1;
	st.param.b64 	[param1], 0;
	.param .b32 retval0;
	call.uni (retval0), 
	vprintf, 
	(
	param0, 
	param1
	);
	ld.param.b32 	%r163, [retval0];
	} // callseq 38
	mov.u64 	%rd77, $str$5;
	cvta.global.u64 	%rd78, %rd77;
	{ // callseq 39, 0
	.param .b64 param0;
	st.param.b64 	[param0], %rd78;
	.param .b64 param1;
	st.param.b64 	[param1], 0;
	.param .b32 retval0;
	call.uni (retval0), 
	vprintf, 
	(
	param0, 
	param1
	);
	ld.param.b32 	%r165, [retval0];
	} // callseq 39
	{ // callseq 40, 0
	.param .b64 param0;
	st.param.b64 	[param0], %rd76;
	.param .b64 param1;
	st.param.b64 	[param1], 0;
	.param .b32 retval0;
	call.uni (retval0), 
	vprintf, 
	(
	param0, 
	param1
	);
	ld.param.b32 	%r167, [retval0];
	} // callseq 40
$L__BB1_108:
	setp.ne.s32 	%p22, %r1, 0;
	mov.b16 	%rs8, 1;
	st.u8 	[%rd5], %rs8;
	@%p22 bra 	$L__BB1_110;
	mov.b32 	%r169, 0;
	st.local.v2.u32 	[%rd2], {%r169, %r169};
	mov.b32 	%r170, 50;
	st.local.u32 	[%rd2+8], %r170;
	mov.u64 	%rd79, $str$1;
	cvta.global.u64 	%rd80, %rd79;
	{ // callseq 41, 0
	.param .b64 param0;
	st.param.b64 	[param0], %rd80;
	.param .b64 param1;
	st.param.b64 	[param1], %rd22;
	.param .b32 retval0;
	call.uni (retval0), 
	vprintf, 
	(
	param0, 
	param1
	);
	ld.param.b32 	%r171, [retval0];
	} // callseq 41
	mov.u64 	%rd82, $str$2;
	cvta.global.u64 	%rd83, %rd82;
	{ // callseq 42, 0
	.param .b64 param0;
	st.param.b64 	[param0], %rd83;
	.param .b64 param1;
	st.param.b64 	[param1], 0;
	.param .b32 retval0;
	call.uni (retval0), 
	vprintf, 
	(
	param0, 
	param1
	);
	ld.param.b32 	%r173, [retval0];
	} // callseq 42
	mov.u64 	%rd84, $str$4;
	cvta.global.u64 	%rd85, %rd84;
	{ // callseq 43, 0
	.param .b64 param0;
	st.param.b64 	[param0], %rd85;
	.param .b64 param1;
	st.param.b64 	[param1], 0;
	.param .b32 retval0;
	call.uni (retval0), 
	vprintf, 
	(
	param0, 
	param1
	);
	ld.param.b32 	%r175, [retval0];
	} // callseq 43
	mov.u64 	%rd86, $str$5;
	cvta.global.u64 	%rd87, %rd86;
	{ // callseq 44, 0
	.param .b64 param0;
	st.param.b64 	[param0], %rd87;
	.param .b64 param1;
	st.param.b64 	[param1], 0;
	.param .b32 retval0;
	call.uni (retval0), 
	vprintf, 
	(
	param0, 
	param1
	);
	ld.param.b32 	%r177, [retval0];
	} // callseq 44
	{ // callseq 45, 0
	.param .b64 param0;
	st.param.b64 	[param0], %rd85;
	.param .b64 param1;
	st.param.b64 	[param1], 0;
	.param .b32 retval0;
	call.uni (retval0), 
	vprintf, 
	(
	param0, 
	param1
	);
	ld.param.b32 	%r179, [retval0];
	} // callseq 45
$L__BB1_110:
	setp.ne.s32 	%p23, %r1, 0;
	mov.b16 	%rs9, 1;
	st.u8 	[%rd5], %rs9;
	@%p23 bra 	$L__BB1_112;
	mov.b32 	%r181, 0;
	st.local.v2.u32 	[%rd2], {%r181, %r181};
	mov.b32 	%r182, 50;
	st.local.u32 	[%rd2+8], %r182;
	mov.u64 	%rd88, $str$1;
	cvta.global.u64 	%rd89, %rd88;
	{ // callseq 46, 0
	.param .b64 param0;
	st.param.b64 	[param0], %rd89;
	.param .b64 param1;
	st.param.b64 	[param1], %rd22;
	.param .b32 retval0;
	call.uni (retval0), 
	vprintf, 
	(
	param0, 
	param1
	);
	ld.param.b32 	%r183, [retval0];
	} // callseq 46
	mov.u64 	%rd91, $str$2;
	cvta.global.u64 	%rd92, %rd91;
	{ // callseq 47, 0
	.param .b64 param0;
	st.param.b64 	[param0], %rd92;
	.param .b64 param1;
	st.param.b64 	[param1], 0;
	.param .b32 retval0;
	call.uni (retval0), 
	vprintf, 
	(
	param0, 
	param1
	);
	ld.param.b32 	%r185, [retval0];
	} // callseq 47
	mov.u64 	%rd93, $str$4;
	cvta.global.u64 	%rd94, %rd93;
	{ // callseq 48, 0
	.param .b64 param0;
	st.param.b64 	[param0], %rd94;
	.param .b64 param1;
	st.param.b64 	[param1], 0;
	.param .b32 retval0;
	call.uni (retval0), 
	vprintf, 
	(
	param0, 
	param1
	);
	ld.param.b32 	%r187, [retval0];
	} // callseq 48
	mov.u64 	%rd95, $str$5;
	cvta.global.u64 	%rd96, %rd95;
	{ // callseq 49, 0
	.param .b64 param0;
	st.param.b64 	[param0], %rd96;
	.param .b64 param1;
	st.param.b64 	[param1], 0;
	.param .b32 retval0;
	call.uni (retval0), 
	vprintf, 
	(
	param0, 
	param1
	);
	ld.param.b32 	%r189, [retval0];
	} // callseq 49
	{ // callseq 50, 0
	.param .b64 param0;
	st.param.b64 	[param0], %rd94;
	.param .b64 param1;
	st.param.b64 	[param1], 0;
	.param .b32 retval0;
	call.uni (retval0), 
	vprintf, 
	(
	param0, 
	param1
	);
	ld.param.b32 	%r191, [retval0];
	} // callseq 50
$L__BB1_112:
	setp.ne.s32 	%p24, %r1, 0;
	mov.b16 	%rs10, 1;
	st.u8 	[%rd5], %rs10;
	@%p24 bra 	$L__BB1_114;
	mov.b32 	%r193, 0;
	st.local.v2.u32 	[%rd2], {%r193, %r193};
	mov.b32 	%r194, 50;
	st.local.u32 	[%rd2+8], %r194;
	mov.u64 	%rd97, $str$1;
	cvta.global.u64 	%rd98, %rd97;
	{ // callseq 51, 0
	.param .b64 param0;
	st.param.b64 	[param0], %rd98;
	.param .b64 param1;
	st.param.b64 	[param1], %rd22;
	.param .b32 retval0;
	call.uni (retval0), 
	vprintf, 
	(
	param0, 
	param1
	);
	ld.param.b32 	%r195, [retval0];
	} // callseq 51
	mov.u64 	%rd100, $str$2;
	cvta.global.u64 	%rd101, %rd100;
	{ // callseq 52, 0
	.param .b64 param0;
	st.param.b64 	[param0], %rd101;
	.param .b64 param1;
	st.param.b64 	[param1], 0;
	.param .b32 retval0;
	call.uni (retval0), 
	vprintf, 
	(
	param0, 
	param1
	);
	ld.param.b32 	%r197, [retval0];
	} // callseq 52
	mov.u64 	%rd102, $str$4;
	cvta.global.u64 	%rd103, %rd102;
	{ // callseq 53, 0
	.param .b64 param0;
	st.param.b64 	[param0], %rd103;
	.param .b64 param1;
	st.param.b64 	[param1], 0;
	.param .b32 retval0;
	call.uni (retval0), 
	vprintf, 
	(
	param0, 
	param1
	);
	ld.param.b32 	%r199, [retval0];
	} // callseq 53
	mov.u64 	%rd104, $str$5;
	cvta.global.u64 	%rd105, %rd104;
	{ // callseq 54, 0
	.param .b64 param0;
	st.param.b64 	[param0], %rd105;
	.param .b64 param1;
	st.param.b64 	[param1], 0;
	.param .b32 retval0;
	call.uni (retval0), 
	vprintf, 
	(
	param0, 
	param1
	);
	ld.param.b32 	%r201, [retval0];
	} // callseq 54
	{ // callseq 55, 0
	.param .b64 param0;
	st.param.b64 	[param0], %rd103;
	.param .b64 param1;
	st.param.b64 	[param1], 0;
	.param .b32 retval0;
	call.uni (retval0), 
	vprintf, 
	(
	param0, 
	param1
	);
	ld.param.b32 	%r203, [retval0];
	} // callseq 55
$L__BB1_114:
	setp.ne.s32 	%p25, %r1, 0;
	mov.b16 	%rs11, 1;
	st.u8 	[%rd5], %rs11;
	@%p25 bra 	$L__BB1_116;
	mov.b32 	%r205, 0;
	st.local.v2.u32 	[%rd2], {%r205, %r205};
	mov.b32 	%r206, 50;
	st.local.u32 	[%rd2+8], %r206;
	mov.u64 	%rd106, $str$1;
	cvta.global.u64 	%rd107, %rd106;
	{ // callseq 56, 0
	.param .b64 param0;
	st.param.b64 	[param0], %rd107;
	.param .b64 param1;
	st.param.b64 	[param1], %rd22;
	.param .b32 retval0;
	call.uni (retval0), 
	vprintf, 
	(
	param0, 
	param1
	);
	ld.param.b32 	%r207, [retval0];
	} // callseq 56
	mov.u64 	%rd109, $str$2;
	cvta.global.u64 	%rd110, %rd109;
	{ // callseq 57, 0
	.param .b64 param0;
	st.param.b64 	[param0], %rd110;
	.param .b64 param1;
	st.param.b64 	[param1], 0;
	.param .b32 retval0;
	call.uni (retval0), 
	vprintf, 
	(
	param0, 
	param1
	);
	ld.param.b32 	%r209, [retval0];
	} // callseq 57
	mov.u64 	%rd111, $str$4;
	cvta.global.u64 	%rd112, %rd111;
	{ // callseq 58, 0
	.param .b64 param0;
	st.param.b64 	[param0], %rd112;
	.param .b64 param1;
	st.param.b64 	[param1], 0;
	.param .b32 retval0;
	call.uni (retval0), 
	vprintf, 
	(
	param0, 
	param1
	);
	ld.param.b32 	%r211, [retval0];
	} // callseq 58
	mov.u64 	%rd113, $str$5;
	cvta.global.u64 	%rd114, %rd113;
	{ // callseq 59, 0
	.param .b64 param0;
	st.param.b64 	[param0], %rd114;
	.param .b64 param1;
	st.param.b64 	[param1], 0;
	.param .b32 retval0;
	call.uni (retval0), 
	vprintf, 
	(
	param0, 
	param1
	);
	ld.param.b32 	%r213, [retval0];
	} // callseq 59
	{ // callseq 60, 0
	.param .b64 param0;
	st.param.b64 	[param0], %rd112;
	.param .b64 param1;
	st.param.b64 	[param1], 0;
	.param .b32 retval0;
	call.uni (retval0), 
	vprintf, 
	(
	param0, 
	param1
	);
	ld.param.b32 	%r215, [retval0];
	} // callseq 60
$L__BB1_116:
	setp.ne.s32 	%p26, %r1, 0;
	mov.b16 	%rs12, 1;
	st.u8 	[%rd5], %rs12;
	@%p26 bra 	$L__BB1_118;
	mov.b32 	%r217, 0;
	st.local.v2.u32 	[%rd2], {%r217, %r217};
	mov.b32 	%r218, 50;
	st.local.u32 	[%rd2+8], %r218;
	mov.u64 	%rd115, $str$1;
	cvta.global.u64 	%rd116, %rd115;
	{ // callseq 61, 0
	.param .b64 param0;
	st.param.b64 	[param0], %rd116;
	.param .b64 param1;
	st.param.b64 	[param1], %rd22;
	.param .b32 retval0;
	call.uni (retval0), 
	vprintf, 
	(
	param0, 
	param1
	);
	ld.param.b32 	%r219, [retval0];
	} // callseq 61
	mov.u64 	%rd118, $str$2;
	cvta.global.u64 	%rd119, %rd118;
	{ // callseq 62, 0
	.param .b64 param0;
	st.param.b64 	[param0], %rd119;
	.param .b64 param1;
	st.param.b64 	[param1], 0;
	.param .b32 retval0;
	call.uni (retval0), 
	vprintf, 
	(
	param0, 
	param1
	);
	ld.param.b32 	%r221, [retval0];
	} // callseq 62
	mov.u64 	%rd120, $str$4;
	cvta.global.u64 	%rd121, %rd120;
	{ // callseq 63, 0
	.param .b64 param0;
	st.param.b64 	[param0], %rd121;
	.param .b64 param1;
	st.param.b64 	[param1], 0;
	.param .b32 retval0;
	call.uni (retval0), 
	vprintf, 
	(
	param0, 
	param1
	);
	ld.param.b32 	%r223, [retval0];
	} // callseq 63
	mov.u64 	%rd122, $str$5;
	cvta.global.u64 	%rd123, %rd122;
	{ // callseq 64, 0
	.param .b64 param0;
	st.param.b64 	[param0], %rd123;
	.param .b64 param1;
	st.param.b64 	[param1], 0;
	.param .b32 retval0;
	call.uni (retval0), 
	vprintf, 
	(
	param0, 
	param1
	);
	ld.param.b32 	%r225, [retval0];
	} // callseq 64
	{ // callseq 65, 0
	.param .b64 param0;
	st.param.b64 	[param0], %rd121;
	.param .b64 param1;
	st.param.b64 	[param1], 0;
	.param .b32 retval0;
	call.uni (retval0), 
	vprintf, 
	(
	param0, 
	param1
	);
	ld.param.b32 	%r227, [retval0];
	} // callseq 65
$L__BB1_118:
	setp.ne.s32 	%p27, %r1, 0;
	mov.b16 	%rs13, 1;
	st.u8 	[%rd5], %rs13;
	@%p27 bra 	$L__BB1_120;
	mov.b32 	%r229, 0;
	st.local.v2.u32 	[%rd2], {%r229, %r229};
	mov.b32 	%r230, 50;
	st.local.u32 	[%rd2+8], %r230;
	mov.u64 	%rd124, $str$1;
	cvta.global.u64 	%rd125, %rd124;
	{ // callseq 66, 0
	.param .b64 param0;
	st.param.b64 	[param0], %rd125;
	.param .b64 param1;
	st.param.b64 	[param1], %rd22;
	.param .b32 retval0;
	call.uni (retval0), 
	vprintf, 
	(
	param0, 
	param1
	);
	ld.param.b32 	%r231, [retval0];
	} // callseq 66
	mov.u64 	%rd127, $str$2;
	cvta.global.u64 	%rd128, %rd127;
	{ // callseq 67, 0
	.param .b64 param0;
	st.param.b64 	[param0], %rd128;
	.param .b64 param1;
	st.param.b64 	[param1], 0;
	.param .b32 retval0;
	call.uni (retval0), 
	vprintf, 
	(
	param0, 
	param1
	);
	ld.param.b32 	%r233, [retval0];
	} // callseq 67
	mov.u64 	%rd129, $str$4;
	cvta.global.u64 	%rd130, %rd129;
	{ // callseq 68, 0
	.param .b64 param0;
	st.param.b64 	[param0], %rd130;
	.param .b64 param1;
	st.param.b64 	[param1], 0;
	.param .b32 retval0;
	call.uni (retval0), 
	vprintf, 
	(
	param0, 
	param1
	);
	ld.param.b32 	%r235, [retval0];
	} // callseq 68
	mov.u64 	%rd131, $str$5;
	cvta.global.u64 	%rd132, %rd131;
	{ // callseq 69, 0
	.param .b64 param0;
	st.param.b64 	[param0], %rd132;
	.param .b64 param1;
	st.param.b64 	[param1], 0;
	.param .b32 retval0;
	call.uni (retval0), 
	vprintf, 
	(
	param0, 
	param1
	);
	ld.param.b32 	%r237, [retval0];
	} // callseq 69
	{ // callseq 70, 0
	.param .b64 param0;
	st.param.b64 	[param0], %rd130;
	.param .b64 param1;
	st.param.b64 	[param1], 0;
	.param .b32 retval0;
	call.uni (retval0), 
	vprintf, 
	(
	param0, 
	param1
	);
	ld.param.b32 	%r239, [retval0];
	} // callseq 70
$L__BB1_120:
	setp.ne.s32 	%p28, %r1, 0;
	mov.b16 	%rs14, 1;
	st.u8 	[%rd5], %rs14;
	@%p28 bra 	$L__BB1_122;
	mov.b32 	%r241, 0;
	st.local.v2.u32 	[%rd2], {%r241, %r241};
	mov.b32 	%r242, 50;
	st.local.u32 	[%rd2+8], %r242;
	mov.u64 	%rd133, $str$1;
	cvta.global.u64 	%rd134, %rd133;
	{ // callseq 71, 0
	.param .b64 param0;
	st.param.b64 	[param0], %rd134;
	.param .b64 param1;
	st.param.b64 	[param1], %rd22;
	.param .b32 retval0;
	call.uni (retval0), 
	vprintf, 
	(
	param0, 
	param1
	);
	ld.param.b32 	%r243, [retval0];
	} // callseq 71
	mov.u64 	%rd136, $str$2;
	cvta.global.u64 	%rd137, %rd136;
	{ // callseq 72, 0
	.param .b64 param0;
	st.param.b64 	[param0], %rd137;
	.param .b64 param1;
	st.param.b64 	[param1], 0;
	.param .b32 retval0;
	call.uni (retval0), 
	vprintf, 
	(
	param0, 
	param1
	);
	ld.param.b32 	%r245, [retval0];
	} // callseq 72
	mov.u64 	%rd138, $str$4;
	cvta.global.u64 	%rd139, %rd138;
	{ // callseq 73, 0
	.param .b64 param0;
	st.param.b64 	[param0], %rd139;
	.param .b64 param1;
	st.param.b64 	[param1], 0;
	.param .b32 retval0;
	call.uni (retval0), 
	vprintf, 
	(
	param0, 
	param1
	);
	ld.param.b32 	%r247, [retval0];
	} // callseq 73
	mov.u64 	%rd140, $str$5;
	cvta.global.u64 	%rd141, %rd140;
	{ // callseq 74, 0
	.param .b64 param0;
	st.param.b64 	[param0], %rd141;
	.param .b64 param1;
	st.param.b64 	[param1], 0;
	.param .b32 retval0;
	call.uni (retval0), 
	vprintf, 
	(
	param0, 
	param1
	);
	ld.param.b32 	%r249, [retval0];
	} // callseq 74
	{ // callseq 75, 0
	.param .b64 param0;
	st.param.b64 	[param0], %rd139;
	.param .b64 param1;
	st.param.b64 	[param1], 0;
	.param .b32 retval0;
	call.uni (retval0), 
	vprintf, 
	(
	param0, 
	param1
	);
	ld.param.b32 	%r251, [retval0];
	} // callseq 75
$L__BB1_122:
	setp.ne.s32 	%p29, %r1, 0;
	mov.b16 	%rs15, 1;
	st.u8 	[%rd5], %rs15;
	@%p29 bra 	$L__BB1_124;
	mov.b32 	%r253, 0;
	st.local.v2.u32 	[%rd2], {%r253, %r253};
	mov.b32 	%r254, 50;
	st.local.u32 	[%rd2+8], %r254;
	mov.u64 	%rd142, $str$1;
	cvta.global.u64 	%rd143, %rd142;
	{ // callseq 76, 0
	.param .b64 param0;
	st.param.b64 	[param0], %rd143;
	.param .b64 param1;
	st.param.b64 	[param1], %rd22;
	.param .b32 retval0;
	call.uni (retval0), 
	vprintf, 
	(
	param0, 
	param1
	);
	ld.param.b32 	%r255, [retval0];
	} // callseq 76
	mov.u64 	%rd145, $str$2;
	cvta.global.u64 	%rd146, %rd145;
	{ // callseq 77, 0
	.param .b64 param0;
	st.param.b64 	[param0], %rd146;
	.param .b64 param1;
	st.param.b64 	[param1], 0;
	.param .b32 retval0;
	call.uni (retval0), 
	vprintf, 
	(
	param0, 
	param1
	);
	ld.param.b32 	%r257, [retval0];
	} // callseq 77
	mov.u64 	%rd147, $str$4;
	cvta.global.u64 	%rd148, %rd147;
	{ // callseq 78, 0
	.param .b64 param0;
	st.param.b64 	[param0], %rd148;
	.param .b64 param1;
	st.param.b64 	[param1], 0;
	.param .b32 retval0;
	call.uni (retval0), 
	vprintf, 
	(
	param0, 
	param1
	);
	ld.param.b32 	%r259, [retval0];
	} // callseq 78
	mov.u64 	%rd149, $str$5;
	cvta.global.u64 	%rd150, %rd149;
	{ // callseq 79, 0
	.param .b64 param0;
	st.param.b64 	[param0], %rd150;
	.param .b64 param1;
	st.param.b64 	[param1], 0;
	.param .b32 retval0;
	call.uni (retval0), 
	vprintf, 
	(
	param0, 
	param1
	);
	ld.param.b32 	%r261, [retval0];
	} // callseq 79
	{ // callseq 80, 0
	.param .b64 param0;
	st.param.b64 	[param0], %rd148;
	.param .b64 param1;
	st.param.b64 	[param1], 0;
	.param .b32 retval0;
	call.uni (retval0), 
	vprintf, 
	(
	param0, 
	param1
	);
	ld.param.b32 	%r263, [retval0];
	} // callseq 80
$L__BB1_124:
	{ // callseq 148, 0
	.param .b64 param0;
	st.param.b64 	[param0], %rd23;
	call.uni 
	free, 
	(
	param0
	);
	} // callseq 148
	{ // callseq 149, 0
	.param .b64 param0;
	st.param.b64 	[param0], %rd34;
	call.uni 
	free, 
	(
	param0
	);
	} // callseq 149
	ret;

}


// ===== COMPILED SASS (sm_100) =====

	.target	sm_100

	.elftype	@"ET_EXEC"


//--------------------- .note.nv.tkinfo           --------------------------
	.section	.note.nv.tkinfo,"",@"SHT_NOTE"
	.sectionflags	@"SHF_NOTE_NV_TKINFO"
	.tkinfo
        /*0018*/ 	.word	0x00000002
        /*0030*/ 	.string	""
        /*0030*/ 	.string	"ptxas"
        /*0030*/ 	.string	"Cuda compilation tools, release 13.0, V13.0.88"
        /*0030*/ 	.string	"Build cuda_13.0.r13.0/compiler.36424714_0"
        /*0030*/ 	.string	"-arch sm_100 -m 64 "



//--------------------- .note.nv.cuinfo           --------------------------
	.section	.note.nv.cuinfo,"",@"SHT_NOTE"
	.sectionflags	@"SHF_NOTE_NV_CUINFO"
        /*0018*/ 	.short	0x0002
        /*001a*/ 	.short	0x0064
        /*001c*/ 	.short	0x0082
	.zero		2


//--------------------- .nv.info                  --------------------------
	.section	.nv.info,"",@"SHT_CUDA_INFO"
	.align	4


	//----- nvinfo : EIATTR_REGCOUNT
	.align		4
        /*0000*/ 	.byte	0x04, 0x2f
        /*0002*/ 	.short	(.L_7 - .L_6)
	.align		4
.L_6:
        /*0004*/ 	.word	index@(_Z20printThreadMatrixRowPii)
        /*0008*/ 	.word	0x00000020


	//----- nvinfo : EIATTR_FRAME_SIZE
	.align		4
.L_7:
        /*000c*/ 	.byte	0x04, 0x11
        /*000e*/ 	.short	(.L_9 - .L_8)
	.align		4
.L_8:
        /*0010*/ 	.word	index@(_Z20printThreadMatrixRowPii)
        /*0014*/ 	.word	0x00000010


	//----- nvinfo : EIATTR_REGCOUNT
	.align		4
.L_9:
        /*0018*/ 	.byte	0x04, 0x2f
        /*001a*/ 	.short	(.L_11 - .L_10)
	.align		4
.L_10:
        /*001c*/ 	.word	index@(_Z12shortestPathPii)
        /*0020*/ 	.word	0x00000024


	//----- nvinfo : EIATTR_FRAME_SIZE
	.align		4
.L_11:
        /*0024*/ 	.byte	0x04, 0x11
        /*0026*/ 	.short	(.L_13 - .L_12)
	.align		4
.L_12:
        /*0028*/ 	.word	index@(_Z12shortestPathPii)
        /*002c*/ 	.word	0x00000010


	//----- nvinfo : EIATTR_MIN_STACK_SIZE
	.align		4
.L_13:
        /*0030*/ 	.byte	0x04, 0x12
        /*0032*/ 	.short	(.L_15 - .L_14)
	.align		4
.L_14:
        /*0034*/ 	.word	index@(_Z12shortestPathPii)
        /*0038*/ 	.word	0x00000010


	//----- nvinfo : EIATTR_MIN_STACK_SIZE
	.align		4
.L_15:
        /*003c*/ 	.byte	0x04, 0x12
        /*003e*/ 	.short	(.L_17 - .L_16)
	.align		4
.L_16:
        /*0040*/ 	.word	index@(_Z20printThreadMatrixRowPii)
        /*0044*/ 	.word	0x00000010
.L_17:


//--------------------- .nv.compat                --------------------------
	.section	.nv.compat,"",@"SHT_CUDA_COMPAT_INFO"
	.align	4
        /*0000*/ 	.byte	0x02, 0x09, 0x00, 0x00, 0x02, 0x02, 0x01, 0x00, 0x02, 0x05, 0x05, 0x00, 0x03, 0x07, 0x01, 0x01
        /*0010*/ 	.byte	0x02, 0x03, 0x00, 0x00, 0x02, 0x06, 0x01, 0x00, 0x04, 0x0b, 0x08, 0x00, 0x09, 0x00, 0x00, 0x00
        /*0020*/ 	.byte	0x00, 0x00, 0x00, 0x00


//--------------------- .nv.info._Z12shortestPathPii --------------------------
	.section	.nv.info._Z12shortestPathPii,"",@"SHT_CUDA_INFO"
	.sectionflags	@""
	.align	4


	//----- nvinfo : EIATTR_CUDA_API_VERSION
	.align		4
        /*0000*/ 	.byte	0x04, 0x37
        /*0002*/ 	.short	(.L_19 - .L_18)
.L_18:
        /*0004*/ 	.word	0x00000082


	//----- nvinfo : EIATTR_KPARAM_INFO
	.align		4
.L_19:
        /*0008*/ 	.byte	0x04, 0x17
        /*000a*/ 	.short	(.L_21 - .L_20)
.L_20:
        /*000c*/ 	.word	0x00000000
        /*0010*/ 	.short	0x0001
        /*0012*/ 	.short	0x0008
        /*0014*/ 	.byte	0x00, 0xf0, 0x11, 0x00


	//----- nvinfo : EIATTR_KPARAM_INFO
	.align		4
.L_21:
        /*0018*/ 	.byte	0x04, 0x17
        /*001a*/ 	.short	(.L_23 - .L_22)
.L_22:
        /*001c*/ 	.word	0x00000000
        /*0020*/ 	.short	0x0000
        /*0022*/ 	.short	0x0000
        /*0024*/ 	.byte	0x00, 0xf5, 0x21, 0x00


	//----- nvinfo : EIATTR_SPARSE_MMA_MASK
	.align		4
.L_23:
        /*0028*/ 	.byte	0x03, 0x50
        /*002a*/ 	.short	0x0000


	//----- nvinfo : EIATTR_MAXREG_COUNT
	.align		4
        /*002c*/ 	.byte	0x03, 0x1b
        /*002e*/ 	.short	0x00ff


	//----- nvinfo : EIATTR_EXTERNS
	.align		4
        /*0030*/ 	.byte	0x04, 0x0f
        /*0032*/ 	.short	(.L_25 - .L_24)


	//   ....[0]....
	.align		4
.L_24:
        /*0034*/ 	.word	index@(vprintf)


	//   ....[1]....
	.align		4
        /*0038*/ 	.word	index@(malloc)


	//   ....[2]....
	.align		4
        /*003c*/ 	.word	index@(free)


	//----- nvinfo : EIATTR_MERCURY_ISA_VERSION
	.align		4
.L_25:
        /*0040*/ 	.byte	0x03, 0x5f
        /*0042*/ 	.short	0x0101


	//----- nvinfo : EIATTR_VRC_CTA_INIT_COUNT
	.align		4
        /*0044*/ 	.byte	0x02, 0x4a
	.zero		1
	.zero		1


	//----- nvinfo : EIATTR_SYSCALL_OFFSETS
	.align		4
        /*0048*/ 	.byte	0x04, 0x46
        /*004a*/ 	.short	(.L_27 - .L_26)


	//   ....[0]....
.L_26:
        /*004c*/ 	.word	0x000000e0


	//   ....[1]....
        /*0050*/ 	.word	0x00000a20


	//   ....[2]....
        /*0054*/ 	.word	0x00001f40


	//   ....[3]....
        /*0058*/ 	.word	0x00001fc0


	//   ....[4]....
        /*005c*/ 	.word	0x00002110


	//   ....[5]....
        /*0060*/ 	.word	0x000021e0


	//   ....[6]....
        /*0064*/ 	.word	0x000022a0


	//   ....[7]....
        /*0068*/ 	.word	0x00002360


	//   ....[8]....
        /*006c*/ 	.word	0x00002420


	//   ....[9]....
        /*0070*/ 	.word	0x000024e0


	//   ....[10]....
        /*0074*/ 	.word	0x000025a0


	//   ....[11]....
        /*0078*/ 	.word	0x00002660


	//   ....[12]....
        /*007c*/ 	.word	0x00002720


	//   ....[13]....
        /*0080*/ 	.word	0x000027e0


	//   ....[14]....
        /*0084*/ 	.word	0x000028a0


	//   ....[15]....
        /*0088*/ 	.word	0x00002960


	//   ....[16]....
        /*008c*/ 	.word	0x00002a20


	//   ....[17]....
        /*0090*/ 	.word	0x00002ae0


	//   ....[18]....
        /*0094*/ 	.word	0x00002ba0


	//   ....[19]....
        /*0098*/ 	.word	0x00002c60


	//   ....[20]....
        /*009c*/ 	.word	0x00002df0


	//   ....[21]....
        /*00a0*/ 	.word	0x00002ec0


	//   ....[22]....
        /*00a4*/ 	.word	0x00002f80


	//   ....[23]....
        /*00a8*/ 	.word	0x00003040


	//   ....[24]....
        /*00ac*/ 	.word	0x00003100


	//   ....[25]....
        /*00b0*/ 	.word	0x000031c0


	//   ....[26]....
        /*00b4*/ 	.word	0x00003280


	//   ....[27]....
        /*00b8*/ 	.word	0x00003340


	//   ....[28]....
        /*00bc*/ 	.word	0x00003490


	//   ....[29]....
        /*00c0*/ 	.word	0x00003560


	//   ....[30]....
        /*00c4*/ 	.word	0x00003620


	//   ....[31]....
        /*00c8*/ 	.word	0x000036e0


	//   ....[32]....
        /*00cc*/ 	.word	0x00003820


	//   ....[33]....
        /*00d0*/ 	.word	0x00003930


	//   ....[34]....
        /*00d4*/ 	.word	0x00003a10


	//   ....[35]....
        /*00d8*/ 	.word	0x00003ac0


	//   ....[36]....
        /*00dc*/ 	.word	0x00003b40


	//   ....[37]....
        /*00e0*/ 	.word	0x00003cb0


	//   ....[38]....
        /*00e4*/ 	.word	0x00003d80


	//   ....[39]....
        /*00e8*/ 	.word	0x00003e40


	//   ....[40]....
        /*00ec*/ 	.word	0x00003f00


	//   ....[41]....
        /*00f0*/ 	.word	0x00003fc0


	//   ....[42]....
        /*00f4*/ 	.word	0x00004080


	//   ....[43]....
        /*00f8*/ 	.word	0x00004140


	//   ....[44]....
        /*00fc*/ 	.word	0x00004200


	//   ....[45]....
        /*0100*/ 	.word	0x000042c0


	//   ....[46]....
        /*0104*/ 	.word	0x00004380


	//   ....[47]....
        /*0108*/ 	.word	0x00004440


	//   ....[48]....
        /*010c*/ 	.word	0x00004500


	//   ....[49]....
        /*0110*/ 	.word	0x000045c0


	//   ....[50]....
        /*0114*/ 	.word	0x00004680


	//   ....[51]....
        /*0118*/ 	.word	0x00004740


	//   ....[52]....
        /*011c*/ 	.word	0x00004800


	//   ....[53]....
        /*0120*/ 	.word	0x000049a0


	//   ....[54]....
        /*0124*/ 	.word	0x00004a70


	//   ....[55]....
        /*0128*/ 	.word	0x00004b30


	//   ....[56]....
        /*012c*/ 	.word	0x00004bf0


	//   ....[57]....
        /*0130*/ 	.word	0x00004cb0


	//   ....[58]....
        /*0134*/ 	.word	0x00004d70


	//   ....[59]....
        /*0138*/ 	.word	0x00004e30


	//   ....[60]....
        /*013c*/ 	.word	0x00004ef0


	//   ....[61]....
        /*0140*/ 	.word	0x00005050


	//   ....[62]....
        /*0144*/ 	.word	0x00005120


	//   ....[63]....
        /*0148*/ 	.word	0x000051e0


	//   ....[64]....
        /*014c*/ 	.word	0x000052a0


	//   ....[65]....
        /*0150*/ 	.word	0x000053f0


	//   ....[66]....
        /*0154*/ 	.word	0x00005510


	//   ....[67]....
        /*0158*/ 	.word	0x000055f0


	//   ....[68]....
        /*015c*/ 	.word	0x00005670


	//   ....[69]....
        /*0160*/ 	.word	0x000068d0


	//   ....[70]....
        /*0164*/ 	.word	0x00006940


	//   ....[71]....
        /*0168*/ 	.word	0x000069b0


	//   ....[72]....
        /*016c*/ 	.word	0x00006a20


	//   ....[73]....
        /*0170*/ 	.word	0x00006a90


	//   ....[74]....
        /*0174*/ 	.word	0x00006bd0


	//   ....[75]....
        /*0178*/ 	.word	0x00006c40


	//   ....[76]....
        /*017c*/ 	.word	0x00006cb0


	//   ....[77]....
        /*0180*/ 	.word	0x00006d20


	//   ....[78]....
        /*0184*/ 	.word	0x00006d90


	//   ....[79]....
        /*0188*/ 	.word	0x00006ed0


	//   ....[80]....
        /*018c*/ 	.word	0x00006f40


	//   ....[81]....
        /*0190*/ 	.word	0x00006fb0


	//   ....[82]....
        /*0194*/ 	.word	0x00007020


	//   ....[83]....
        /*0198*/ 	.word	0x00007090


	//   ....[84]....
        /*019c*/ 	.word	0x000071d0


	//   ....[85]....
        /*01a0*/ 	.word	0x00007240


	//   ....[86]....
        /*01a4*/ 	.word	0x000072b0


	//   ....[87]....
        /*01a8*/ 	.word	0x00007320


	//   ....[88]....
        /*01ac*/ 	.word	0x00007390


	//   ....[89]....
        /*01b0*/ 	.word	0x000074d0


	//   ....[90]....
        /*01b4*/ 	.word	0x00007540


	//   ....[91]....
        /*01b8*/ 	.word	0x000075b0


	//   ....[92]....
        /*01bc*/ 	.word	0x00007620


	//   ....[93]....
        /*01c0*/ 	.word	0x00007690


	//   ....[94]....
        /*01c4*/ 	.word	0x000077d0


	//   ....[95]....
        /*01c8*/ 	.word	0x00007840


	//   ....[96]....
        /*01cc*/ 	.word	0x000078b0


	//   ....[97]....
        /*01d0*/ 	.word	0x00007920


	//   ....[98]....
        /*01d4*/ 	.word	0x00007990


	//   ....[99]....
        /*01d8*/ 	.word	0x00007ad0


	//   ....[100]....
        /*01dc*/ 	.word	0x00007b40


	//   ....[101]....
        /*01e0*/ 	.word	0x00007bb0


	//   ....[102]....
        /*01e4*/ 	.word	0x00007c20


	//   ....[103]....
        /*01e8*/ 	.word	0x00007c90


	//   ....[104]....
        /*01ec*/ 	.word	0x00007dd0


	//   ....[105]....
        /*01f0*/ 	.word	0x00007e40


	//   ....[106]....
        /*01f4*/ 	.word	0x00007eb0


	//   ....[107]....
        /*01f8*/ 	.word	0x00007f20


	//   ....[108]....
        /*01fc*/ 	.word	0x00007f90


	//   ....[109]....
        /*0200*/ 	.word	0x000080d0


	//   ....[110]....
        /*0204*/ 	.word	0x00008140


	//   ....[111]....
        /*0208*/ 	.word	0x000081b0


	//   ....[112]....
        /*020c*/ 	.word	0x00008220


	//   ....[113]....
        /*0210*/ 	.word	0x00008290


	//   ....[114]....
        /*0214*/ 	.word	0x000083c0


	//   ....[115]....
        /*0218*/ 	.word	0x00008430


	//   ....[116]....
        /*021c*/ 	.word	0x000084a0


	//   ....[117]....
        /*0220*/ 	.word	0x00008510


	//   ....[118]....
        /*0224*/ 	.word	0x00008580


	//   ....[119]....
        /*0228*/ 	.word	0x000085f0


	//   ....[120]....
        /*022c*/ 	.word	0x00008640


	//----- nvinfo : EIATTR_EXIT_INSTR_OFFSETS
	.align		4
.L_27:
        /*0230*/ 	.byte	0x04, 0x1c
        /*0232*/ 	.short	(.L_29 - .L_28)


	//   ....[0]....
.L_28:
        /*0234*/ 	.word	0x00008650


	//----- nvinfo : EIATTR_CRS_STACK_SIZE
	.align		4
.L_29:
        /*0238*/ 	.byte	0x04, 0x1e
        /*023a*/ 	.short	(.L_31 - .L_30)
.L_30:
        /*023c*/ 	.word	0x00000000


	//----- nvinfo : EIATTR_CBANK_PARAM_SIZE
	.align		4
.L_31:
        /*0240*/ 	.byte	0x03, 0x19
        /*0242*/ 	.short	0x000c


	//----- nvinfo : EIATTR_PARAM_CBANK
	.align		4
        /*0244*/ 	.byte	0x04, 0x0a
        /*0246*/ 	.short	(.L_33 - .L_32)
	.align		4
.L_32:
        /*0248*/ 	.word	index@(.nv.constant0._Z12shortestPathPii)
        /*024c*/ 	.short	0x0380
        /*024e*/ 	.short	0x000c


	//----- nvinfo : EIATTR_SW_WAR
	.align		4
.L_33:
        /*0250*/ 	.byte	0x04, 0x36
        /*0252*/ 	.short	(.L_35 - .L_34)
.L_34:
        /*0254*/ 	.word	0x00000008
.L_35:


//--------------------- .nv.info._Z20printThreadMatrixRowPii --------------------------
	.section	.nv.info._Z20printThreadMatrixRowPii,"",@"SHT_CUDA_INFO"
	.sectionflags	@""
	.align	4


	//----- nvinfo : EIATTR_CUDA_API_VERSION
	.align		4
        /*0000*/ 	.byte	0x04, 0x37
        /*0002*/ 	.short	(.L_37 - .L_36)
.L_36:
        /*0004*/ 	.word	0x00000082


	//----- nvinfo : EIATTR_KPARAM_INFO
	.align		4
.L_37:
        /*0008*/ 	.byte	0x04, 0x17
        /*000a*/ 	.short	(.L_39 - .L_38)
.L_38:
        /*000c*/ 	.word	0x00000000
        /*0010*/ 	.short	0x0001
        /*0012*/ 	.short	0x0008
        /*0014*/ 	.byte	0x00, 0xf0, 0x11, 0x00


	//----- nvinfo : EIATTR_KPARAM_INFO
	.align		4
.L_39:
        /*0018*/ 	.byte	0x04, 0x17
        /*001a*/ 	.short	(.L_41 - .L_40)
.L_40:
        /*001c*/ 	.word	0x00000000
        /*0020*/ 	.short	0x0000
        /*0022*/ 	.short	0x0000
        /*0024*/ 	.byte	0x00, 0xf5, 0x21, 0x00


	//----- nvinfo : EIATTR_SPARSE_MMA_MASK
	.align		4
.L_41:
        /*0028*/ 	.byte	0x03, 0x50
        /*002a*/ 	.short	0x0000


	//----- nvinfo : EIATTR_MAXREG_COUNT
	.align		4
        /*002c*/ 	.byte	0x03, 0x1b
        /*002e*/ 	.short	0x00ff


	//----- nvinfo : EIATTR_EXTERNS
	.align		4
        /*0030*/ 	.byte	0x04, 0x0f
        /*0032*/ 	.short	(.L_43 - .L_42)


	//   ....[0]....
	.align		4
.L_42:
        /*0034*/ 	.word	index@(vprintf)


	//----- nvinfo : EIATTR_MERCURY_ISA_VERSION
	.align		4
.L_43:
        /*0038*/ 	.byte	0x03, 0x5f
        /*003a*/ 	.short	0x0101


	//----- nvinfo : EIATTR_VRC_CTA_INIT_COUNT
	.align		4
        /*003c*/ 	.byte	0x02, 0x4a
	.zero		1
	.zero		1


	//----- nvinfo : EIATTR_SYSCALL_OFFSETS
	.align		4
        /*0040*/ 	.byte	0x04, 0x46
        /*0042*/ 	.short	(.L_45 - .L_44)


	//   ....[0]....
.L_44:
        /*0044*/ 	.word	0x00000220


	//   ....[1]....
        /*0048*/ 	.word	0x000002f0


	//   ....[2]....
        /*004c*/ 	.word	0x000003c0


	//   ....[3]....
        /*0050*/ 	.word	0x00000490


	//   ....[4]....
        /*0054*/ 	.word	0x00000560


	//   ....[5]....
        /*0058*/ 	.word	0x00000630


	//   ....[6]....
        /*005c*/ 	.word	0x00000700


	//   ....[7]....
        /*0060*/ 	.word	0x000007d0


	//   ....[8]....
        /*0064*/ 	.word	0x000008a0


	//   ....[9]....
        /*0068*/ 	.word	0x00000970


	//   ....[10]....
        /*006c*/ 	.word	0x00000a40


	//   ....[11]....
        /*0070*/ 	.word	0x00000b10


	//   ....[12]....
        /*0074*/ 	.word	0x00000be0


	//   ....[13]....
        /*0078*/ 	.word	0x00000cb0


	//   ....[14]....
        /*007c*/ 	.word	0x00000d80


	//   ....[15]....
        /*0080*/ 	.word	0x00000e50


	//   ....[16]....
        /*0084*/ 	.word	0x00001010


	//   ....[17]....
        /*0088*/ 	.word	0x00001120


	//   ....[18]....
        /*008c*/ 	.word	0x000011e0


	//   ....[19]....
        /*0090*/ 	.word	0x000012a0


	//   ....[20]....
        /*0094*/ 	.word	0x00001360


	//   ....[21]....
        /*0098*/ 	.word	0x00001420


	//   ....[22]....
        /*009c*/ 	.word	0x000014e0


	//   ....[23]....
        /*00a0*/ 	.word	0x000015a0


	//   ....[24]....
        /*00a4*/ 	.word	0x00001710


	//   ....[25]....
        /*00a8*/ 	.word	0x00001820


	//   ....[26]....
        /*00ac*/ 	.word	0x000018e0


	//   ....[27]....
        /*00b0*/ 	.word	0x000019a0


	//   ....[28]....
        /*00b4*/ 	.word	0x00001b30


	//----- nvinfo : EIATTR_EXIT_INSTR_OFFSETS
	.align		4
.L_45:
        /*00b8*/ 	.byte	0x04, 0x1c
        /*00ba*/ 	.short	(.L_47 - .L_46)


	//   ....[0]....
.L_46:
        /*00bc*/ 	.word	0x00000060


	//   ....[1]....
        /*00c0*/ 	.word	0x00000ed0


	//   ....[2]....
        /*00c4*/ 	.word	0x000015d0


	//   ....[3]....
        /*00c8*/ 	.word	0x000019d0


	//   ....[4]....
        /*00cc*/ 	.word	0x00001b90


	//----- nvinfo : EIATTR_CRS_STACK_SIZE
	.align		4
.L_47:
        /*00d0*/ 	.byte	0x04, 0x1e
        /*00d2*/ 	.short	(.L_49 - .L_48)
.L_48:
        /*00d4*/ 	.word	0x00000000


	//----- nvinfo : EIATTR_CBANK_PARAM_SIZE
	.align		4
.L_49:
        /*00d8*/ 	.byte	0x03, 0x19
        /*00da*/ 	.short	0x000c


	//----- nvinfo : EIATTR_PARAM_CBANK
	.align		4
        /*00dc*/ 	.byte	0x04, 0x0a
        /*00de*/ 	.short	(.L_51 - .L_50)
	.align		4
.L_50:
        /*00e0*/ 	.word	index@(.nv.constant0._Z20printThreadMatrixRowPii)
        /*00e4*/ 	.short	0x0380
        /*00e6*/ 	.short	0x000c


	//----- nvinfo : EIATTR_SW_WAR
	.align		4
.L_51:
        /*00e8*/ 	.byte	0x04, 0x36
        /*00ea*/ 	.short	(.L_53 - .L_52)
.L_52:
        /*00ec*/ 	.word	0x00000008
.L_53:


//--------------------- .nv.callgraph             --------------------------
	.section	.nv.callgraph,"",@"SHT_CUDA_CALLGRAPH"
	.align	4
	.sectionentsize	8
	.align		4
        /*0000*/ 	.word	0x00000000
	.align		4
        /*0004*/ 	.word	0xffffffff
	.align		4
        /*0008*/ 	.word	index@(_Z12shortestPathPii)
	.align		4
        /*000c*/ 	.word	index@(free)
	.align		4
        /*0010*/ 	.word	index@(_Z12shortestPathPii)
	.align		4
        /*0014*/ 	.word	index@(vprintf)
	.align		4
        /*0018*/ 	.word	index@(_Z12shortestPathPii)
	.align		4
        /*001c*/ 	.word	index@(malloc)
	.align		4
        /*0020*/ 	.word	index@(_Z20printThreadMatrixRowPii)
	.align		4
        /*0024*/ 	.word	index@(vprintf)
	.align		4
        /*0028*/ 	.word	0x00000000
	.align		4
        /*002c*/ 	.word	0xfffffffe
	.align		4
        /*0030*/ 	.word	0x00000000
	.align		4
        /*0034*/ 	.word	0xfffffffd
	.align		4
        /*0038*/ 	.word	0x00000000
	.align		4
        /*003c*/ 	.word	0xfffffffc


//--------------------- .nv.constant4             --------------------------
	.section	.nv.constant4,"a",@progbits
	.align	8
	.align		8
.nv.constant4:
        /*0000*/ 	.dword	vprintf
	.align		8
        /*0008*/ 	.dword	malloc
	.align		8
        /*0010*/ 	.dword	free
	.align		8
        /*0018*/ 	.dword	$str
	.align		8
        /*0020*/ 	.dword	$str$1
	.align		8
        /*0028*/ 	.dword	$str$2
	.align		8
        /*0030*/ 	.dword	$str$3
	.align		8
        /*0038*/ 	.dword	$str$4
	.align		8
        /*0040*/ 	.dword	$str$5


//--------------------- .text._Z12shortestPathPii --------------------------
	.section	.text._Z12shortestPathPii,"ax",@progbits
	.align	128
        .global         _Z12shortestPathPii
        .type           _Z12shortestPathPii,@function
        .size           _Z12shortestPathPii,(.L_x_228 - _Z12shortestPathPii)
        .other          _Z12shortestPathPii,@"STO_CUDA_ENTRY STV_DEFAULT"
_Z12shortestPathPii:
.text._Z12shortestPathPii:
[----:B------:R-:W0:Y:S08]  /*0000*/  LDC R1, c[0x0][0x37c] ;  /* 0x0000df00ff017b82 */ /* 0x000e300000000800 */
[----:B------:R-:W1:Y:S01]  /*0010*/  LDC R16, c[0x0][0x388] ;  /* 0x0000e200ff107b82 */ /* 0x000e620000000800 */
[----:B------:R-:W-:Y:S01]  /*0020*/  MOV R0, 0x8 ;  /* 0x0000000800007802 */ /* 0x000fe20000000f00 */
[----:B------:R-:W2:Y:S01]  /*0030*/  LDCU UR4, c[0x0][0x2f8] ;  /* 0x00005f00ff0477ac */ /* 0x000ea20008000800 */
[----:B0-----:R-:W-:Y:S01]  /*0040*/  VIADD R1, R1, 0xfffffff0 ;  /* 0xfffffff001017836 */ /* 0x001fe20000000000 */
[----:B------:R-:W0:Y:S04]  /*0050*/  LDCU UR6, c[0x0][0x388] ;  /* 0x00007100ff0677ac */ /* 0x000e280008000800 */
[----:B------:R3:W4:Y:S01]  /*0060*/  LDC.64 R6, c[0x4][R0] ;  /* 0x0100000000067b82 */ /* 0x0007220000000a00 */
[----:B------:R-:W5:Y:S01]  /*0070*/  LDCU UR5, c[0x0][0x2fc] ;  /* 0x00005f80ff0577ac */ /* 0x000f620008000800 */
[----:B--2---:R-:W-:-:S02]  /*0080*/  IADD3 R28, P0, PT, R1, UR4, RZ ;  /* 0x00000004011c7c10 */ /* 0x004fc4000ff1e0ff */
[----:B-1----:R-:W-:Y:S01]  /*0090*/  SHF.R.S32.HI R16, RZ, 0x1f, R16 ;  /* 0x0000001fff107819 */ /* 0x002fe20000011410 */
[----:B0-----:R-:W-:Y:S02]  /*00a0*/  IMAD.U32 R4, RZ, RZ, UR6 ;  /* 0x00000006ff047e24 */ /* 0x001fe4000f8e00ff */
[----:B-----5:R-:W-:Y:S02]  /*00b0*/  IMAD.X R2, RZ, RZ, UR5, P0 ;  /* 0x00000005ff027e24 */ /* 0x020fe400080e06ff */
[----:B---3--:R-:W-:-:S07]  /*00c0*/  IMAD.MOV.U32 R5, RZ, RZ, R16 ;  /* 0x000000ffff057224 */ /* 0x008fce00078e0010 */
[----:B------:R-:W-:-:S07]  /*00d0*/  LEPC R20, `(.L_x_0) ;  /* 0x000000001014794e */ /* 0x000fce0000000000 */
[----:B----4-:R-:W-:Y:S05]  /*00e0*/  CALL.ABS.NOINC R6 ;  /* 0x0000000006007343 */ /* 0x010fea0003c00000 */
.L_x_0:
[----:B------:R-:W0:Y:S01]  /*00f0*/  LDC R17, c[0x0][0x388] ;  /* 0x0000e200ff117b82 */ /* 0x000e220000000800 */
[----:B------:R-:W1:Y:S01]  /*0100*/  S2R R27, SR_TID.X ;  /* 0x00000000001b7919 */ /* 0x000e620000002100 */
[----:B------:R-:W-:Y:S02]  /*0110*/  IMAD.MOV.U32 R18, RZ, RZ, R4 ;  /* 0x000000ffff127224 */ /* 0x000fe400078e0004 */
[----:B------:R-:W-:-:S04]  /*0120*/  IMAD.MOV.U32 R19, RZ, RZ, R5 ;  /* 0x000000ffff137224 */ /* 0x000fc800078e0005 */
[----:B------:R-:W2:Y:S01]  /*0130*/  LDC.64 R22, c[0x0][0x358] ;  /* 0x0000d600ff167b82 */ /* 0x000ea20000000a00 */
[----:B0-----:R-:W-:-:S04]  /*0140*/  ISETP.GE.AND P0, PT, R17, 0x1, PT ;  /* 0x000000011100780c */ /* 0x001fc80003f06270 */
[----:B------:R-:W-:-:S09]  /*0150*/  P2R R0, PR, RZ, 0x1 ;  /* 0x00000001ff007803 */ /* 0x000fd20000000000 */
[----:B-12---:R-:W-:Y:S05]  /*0160*/  @!P0 BRA `(.L_x_1) ;  /* 0x0000000800008947 */ /* 0x006fea0003800000 */
[C---:B------:R-:W-:Y:S01]  /*0170*/  VIADD R0, R17.reuse, 0xffffffff ;  /* 0xffffffff11007836 */ /* 0x040fe20000000000 */
[----:B------:R-:W-:Y:S01]  /*0180*/  LOP3.LUT R6, R17, 0xf, RZ, 0xc0, !PT ;  /* 0x0000000f11067812 */ /* 0x000fe200078ec0ff */
[----:B------:R-:W-:-:S03]  /*0190*/  IMAD.MOV.U32 R3, RZ, RZ, RZ ;  /* 0x000000ffff037224 */ /* 0x000fc600078e00ff */
[----:B------:R-:W-:Y:S02]  /*01a0*/  ISETP.GE.U32.AND P0, PT, R0, 0xf, PT ;  /* 0x0000000f0000780c */ /* 0x000fe40003f06070 */
[----:B------:R-:W-:-:S11]  /*01b0*/  ISETP.NE.AND P1, PT, R6, RZ, PT ;  /* 0x000000ff0600720c */ /* 0x000fd60003f25270 */
[----:B------:R-:W-:Y:S05]  /*01c0*/  @!P0 BRA `(.L_x_2) ;  /* 0x0000000000e48947 */ /* 0x000fea0003800000 */
[----:B------:R-:W-:Y:S01]  /*01d0*/  BSSY.RECONVERGENT B0, `(.L_x_2) ;  /* 0x0000038000007945 */ /* 0x000fe20003800200 */
[----:B------:R-:W-:Y:S01]  /*01e0*/  LOP3.LUT R3, R17, 0x7ffffff0, RZ, 0xc0, !PT ;  /* 0x7ffffff011037812 */ /* 0x000fe200078ec0ff */
[----:B------:R-:W-:-:S07]  /*01f0*/  IMAD.MOV.U32 R0, RZ, RZ, RZ ;  /* 0x000000ffff007224 */ /* 0x000fce00078e00ff */
.L_x_3:
[C---:B0-----:R-:W-:Y:S01]  /*0200*/  IADD3 R4, P0, PT, R0.reuse, R18, RZ ;  /* 0x0000001200047210 */ /* 0x041fe20007f1e0ff */
[----:B------:R-:W-:Y:S01]  /*0210*/  VIADD R0, R0, 0x10 ;  /* 0x0000001000007836 */ /* 0x000fe20000000000 */
[C---:B------:R-:W-:Y:S02]  /*0220*/  R2UR UR4, R22.reuse ;  /* 0x00000000160472ca */ /* 0x040fe400000e0000 */
[C---:B------:R-:W-:Y:S01]  /*0230*/  R2UR UR5, R23.reuse ;  /* 0x00000000170572ca */ /* 0x040fe200000e0000 */
[----:B------:R-:W-:Y:S01]  /*0240*/  IMAD.X R5, RZ, RZ, R19, P0 ;  /* 0x000000ffff057224 */ /* 0x000fe200000e0613 */
[C---:B------:R-:W-:Y:S02]  /*0250*/  R2UR UR6, R22.reuse ;  /* 0x00000000160672ca */ /* 0x040fe400000e0000 */
[----:B------:R-:W-:Y:S02]  /*0260*/  R2UR UR7, R23 ;  /* 0x00000000170772ca */ /* 0x000fe400000e0000 */
[----:B------:R-:W-:-:S02]  /*0270*/  R2UR UR8, R22 ;  /* 0x00000000160872ca */ /* 0x000fc400000e0000 */
[C---:B------:R-:W-:Y:S02]  /*0280*/  R2UR UR9, R23.reuse ;  /* 0x00000000170972ca */ /* 0x040fe400000e0000 */
[C---:B------:R-:W-:Y:S02]  /*0290*/  R2UR UR10, R22.reuse ;  /* 0x00000000160a72ca */ /* 0x040fe400000e0000 */
[C---:B------:R-:W-:Y:S01]  /*02a0*/  R2UR UR11, R23.reuse ;  /* 0x00000000170b72ca */ /* 0x040fe200000e0000 */
[----:B------:R0:W-:Y:S01]  /*02b0*/  ST.E.U8 desc[UR4][R4.64], RZ ;  /* 0x000000ff04007985 */ /* 0x0001e2000c101104 */
[C---:B------:R-:W-:Y:S02]  /*02c0*/  R2UR UR12, R22.reuse ;  /* 0x00000000160c72ca */ /* 0x040fe400000e0000 */
[----:B------:R-:W-:Y:S01]  /*02d0*/  R2UR UR13, R23 ;  /* 0x00000000170d72ca */ /* 0x000fe200000e0000 */
[----:B------:R0:W-:Y:S01]  /*02e0*/  ST.E.U8 desc[UR6][R4.64+0x1], RZ ;  /* 0x000001ff04007985 */ /* 0x0001e2000c101106 */
[----:B------:R-:W-:-:S02]  /*02f0*/  R2UR UR14, R22 ;  /* 0x00000000160e72ca */ /* 0x000fc400000e0000 */
[C---:B------:R-:W-:Y:S01]  /*0300*/  R2UR UR15, R23.reuse ;  /* 0x00000000170f72ca */ /* 0x040fe200000e0000 */
[----:B------:R0:W-:Y:S01]  /*0310*/  ST.E.U8 desc[UR8][R4.64+0x2], RZ ;  /* 0x000002ff04007985 */ /* 0x0001e2000c101108 */
        /* <DEDUP_REMOVED lines=27> */
[----:B------:R-:W-:Y:S02]  /*04d0*/  R2UR UR34, R22 ;  /* 0x00000000162272ca */ /* 0x000fe400000e0000 */
[----:B------:R-:W-:Y:S01]  /*04e0*/  R2UR UR35, R23 ;  /* 0x00000000172372ca */ /* 0x000fe200000e0000 */
[----:B------:R0:W-:Y:S01]  /*04f0*/  ST.E.U8 desc[UR28][R4.64+0xc], RZ ;  /* 0x00000cff04007985 */ /* 0x0001e2000c10111c */
[----:B------:R-:W-:-:S03]  /*0500*/  ISETP.NE.AND P0, PT, R0, R3, PT ;  /* 0x000000030000720c */ /* 0x000fc60003f05270 */
[----:B------:R0:W-:Y:S04]  /*0510*/  ST.E.U8 desc[UR30][R4.64+0xd], RZ ;  /* 0x00000dff04007985 */ /* 0x0001e8000c10111e */
[----:B------:R0:W-:Y:S04]  /*0520*/  ST.E.U8 desc[UR32][R4.64+0xe], RZ ;  /* 0x00000eff04007985 */ /* 0x0001e8000c101120 */
[----:B------:R0:W-:Y:S02]  /*0530*/  ST.E.U8 desc[UR34][R4.64+0xf], RZ ;  /* 0x00000fff04007985 */ /* 0x0001e4000c101122 */
[----:B------:R-:W-:Y:S05]  /*0540*/  @P0 BRA `(.L_x_3) ;  /* 0xfffffffc002c0947 */ /* 0x000fea000383ffff */
[----:B------:R-:W-:Y:S05]  /*0550*/  BSYNC.RECONVERGENT B0 ;  /* 0x0000000000007941 */ /* 0x000fea0003800200 */
.L_x_2:
[----:B------:R-:W-:Y:S04]  /*0560*/  BSSY.RECONVERGENT B0, `(.L_x_1) ;  /* 0x0000040000007945 */ /* 0x000fe80003800200 */
[----:B------:R-:W-:Y:S05]  /*0570*/  @!P1 BRA `(.L_x_4) ;  /* 0x0000000000f89947 */ /* 0x000fea0003800000 */
[----:B------:R-:W-:Y:S02]  /*0580*/  ISETP.GE.U32.AND P0, PT, R6, 0x8, PT ;  /* 0x000000080600780c */ /* 0x000fe40003f06070 */
[----:B------:R-:W-:-:S04]  /*0590*/  LOP3.LUT R7, R17, 0x7, RZ, 0xc0, !PT ;  /* 0x0000000711077812 */ /* 0x000fc800078ec0ff */
[----:B------:R-:W-:-:S07]  /*05a0*/  ISETP.NE.AND P1, PT, R7, RZ, PT ;  /* 0x000000ff0700720c */ /* 0x000fce0003f25270 */
[----:B------:R-:W-:Y:S06]  /*05b0*/  @!P0 BRA `(.L_x_5) ;  /* 0x00000000006c8947 */ /* 0x000fec0003800000 */
[C---:B------:R-:W-:Y:S02]  /*05c0*/  R2UR UR4, R22.reuse ;  /* 0x00000000160472ca */ /* 0x040fe400000e0000 */
[C---:B------:R-:W-:Y:S02]  /*05d0*/  R2UR UR5, R23.reuse ;  /* 0x00000000170572ca */ /* 0x040fe400000e0000 */
[C---:B------:R-:W-:Y:S02]  /*05e0*/  R2UR UR6, R22.reuse ;  /* 0x00000000160672ca */ /* 0x040fe400000e0000 */
[C---:B------:R-:W-:Y:S02]  /*05f0*/  R2UR UR7, R23.reuse ;  /* 0x00000000170772ca */ /* 0x040fe400000e0000 */
[----:B------:R-:W-:Y:S02]  /*0600*/  R2UR UR8, R22 ;  /* 0x00000000160872ca */ /* 0x000fe400000e0000 */
[----:B------:R-:W-:-:S02]  /*0610*/  R2UR UR9, R23 ;  /* 0x00000000170972ca */ /* 0x000fc400000e0000 */
        /* <DEDUP_REMOVED lines=8> */
[----:B------:R-:W-:Y:S02]  /*06a0*/  R2UR UR18, R22 ;  /* 0x00000000161272ca */ /* 0x000fe400000e0000 */
[----:B------:R-:W-:Y:S02]  /*06b0*/  R2UR UR19, R23 ;  /* 0x00000000171372ca */ /* 0x000fe400000e0000 */
[C---:B0-----:R-:W-:Y:S01]  /*06c0*/  IADD3 R4, P0, PT, R3.reuse, R18, RZ ;  /* 0x0000001203047210 */ /* 0x041fe20007f1e0ff */
[----:B------:R-:W-:-:S04]  /*06d0*/  VIADD R3, R3, 0x8 ;  /* 0x0000000803037836 */ /* 0x000fc80000000000 */
[----:B------:R-:W-:-:S05]  /*06e0*/  IMAD.X R5, RZ, RZ, R19, P0 ;  /* 0x000000ffff057224 */ /* 0x000fca00000e0613 */
[----:B------:R1:W-:Y:S04]  /*06f0*/  ST.E.U8 desc[UR4][R4.64], RZ ;  /* 0x000000ff04007985 */ /* 0x0003e8000c101104 */
[----:B------:R1:W-:Y:S04]  /*0700*/  ST.E.U8 desc[UR6][R4.64+0x1], RZ ;  /* 0x000001ff04007985 */ /* 0x0003e8000c101106 */
[----:B------:R1:W-:Y:S04]  /*0710*/  ST.E.U8 desc[UR8][R4.64+0x2], RZ ;  /* 0x000002ff04007985 */ /* 0x0003e8000c101108 */
[----:B------:R1:W-:Y:S04]  /*0720*/  ST.E.U8 desc[UR10][R4.64+0x3], RZ ;  /* 0x000003ff04007985 */ /* 0x0003e8000c10110a */
[----:B------:R1:W-:Y:S04]  /*0730*/  ST.E.U8 desc[UR12][R4.64+0x4], RZ ;  /* 0x000004ff04007985 */ /* 0x0003e8000c10110c */
[----:B------:R1:W-:Y:S04]  /*0740*/  ST.E.U8 desc[UR14][R4.64+0x5], RZ ;  /* 0x000005ff04007985 */ /* 0x0003e8000c10110e */
[----:B------:R1:W-:Y:S04]  /*0750*/  ST.E.U8 desc[UR16][R4.64+0x6], RZ ;  /* 0x000006ff04007985 */ /* 0x0003e8000c101110 */
[----:B------:R1:W-:Y:S02]  /*0760*/  ST.E.U8 desc[UR18][R4.64+0x7], RZ ;  /* 0x000007ff04007985 */ /* 0x0003e4000c101112 */
.L_x_5:
        /* <DEDUP_REMOVED lines=11> */
[----:B------:R-:W-:Y:S02]  /*0820*/  R2UR UR10, R22 ;  /* 0x00000000160a72ca */ /* 0x000fe400000e0000 */
[----:B------:R-:W-:Y:S02]  /*0830*/  R2UR UR11, R23 ;  /* 0x00000000170b72ca */ /* 0x000fe400000e0000 */
[C---:B01----:R-:W-:Y:S01]  /*0840*/  IADD3 R4, P0, PT, R3.reuse, R18, RZ ;  /* 0x0000001203047210 */ /* 0x043fe20007f1e0ff */
[----:B------:R-:W-:-:S04]  /*0850*/  VIADD R3, R3, 0x4 ;  /* 0x0000000403037836 */ /* 0x000fc80000000000 */
[----:B------:R-:W-:-:S05]  /*0860*/  IMAD.X R5, RZ, RZ, R19, P0 ;  /* 0x000000ffff057224 */ /* 0x000fca00000e0613 */
[----:B------:R2:W-:Y:S04]  /*0870*/  ST.E.U8 desc[UR4][R4.64], RZ ;  /* 0x000000ff04007985 */ /* 0x0005e8000c101104 */
[----:B------:R2:W-:Y:S04]  /*0880*/  ST.E.U8 desc[UR6][R4.64+0x1], RZ ;  /* 0x000001ff04007985 */ /* 0x0005e8000c101106 */
[----:B------:R2:W-:Y:S04]  /*0890*/  ST.E.U8 desc[UR8][R4.64+0x2], RZ ;  /* 0x000002ff04007985 */ /* 0x0005e8000c101108 */
[----:B------:R2:W-:Y:S02]  /*08a0*/  ST.E.U8 desc[UR10][R4.64+0x3], RZ ;  /* 0x000003ff04007985 */ /* 0x0005e4000c10110a */
.L_x_6:
[----:B------:R-:W-:Y:S05]  /*08b0*/  @!P1 BRA `(.L_x_4) ;  /* 0x0000000000289947 */ /* 0x000fea0003800000 */
[----:B------:R-:W-:-:S07]  /*08c0*/  IMAD.MOV.U32 R7, RZ, RZ, RZ ;  /* 0x000000ffff077224 */ /* 0x000fce00078e00ff */
.L_x_7:
[----:B0123--:R-:W-:Y:S01]  /*08d0*/  IADD3 R4, P0, PT, R3, R18, RZ ;  /* 0x0000001203047210 */ /* 0x00ffe20007f1e0ff */
[----:B------:R-:W-:Y:S01]  /*08e0*/  VIADD R7, R7, 0x1 ;  /* 0x0000000107077836 */ /* 0x000fe20000000000 */
[----:B------:R-:W-:Y:S01]  /*08f0*/  R2UR UR4, R22 ;  /* 0x00000000160472ca */ /* 0x000fe200000e0000 */
[----:B------:R-:W-:Y:S01]  /*0900*/  VIADD R3, R3, 0x1 ;  /* 0x0000000103037836 */ /* 0x000fe20000000000 */
[----:B------:R-:W-:Y:S01]  /*0910*/  R2UR UR5, R23 ;  /* 0x00000000170572ca */ /* 0x000fe200000e0000 */
[----:B------:R-:W-:Y:S01]  /*0920*/  IMAD.X R5, RZ, RZ, R19, P0 ;  /* 0x000000ffff057224 */ /* 0x000fe200000e0613 */
[----:B------:R-:W-:-:S11]  /*0930*/  ISETP.NE.AND P0, PT, R7, R0, PT ;  /* 0x000000000700720c */ /* 0x000fd60003f05270 */
[----:B------:R3:W-:Y:S02]  /*0940*/  ST.E.U8 desc[UR4][R4.64], RZ ;  /* 0x000000ff04007985 */ /* 0x0007e4000c101104 */
[----:B------:R-:W-:Y:S05]  /*0950*/  @P0 BRA `(.L_x_7) ;  /* 0xfffffffc00dc0947 */ /* 0x000fea000383ffff */
.L_x_4:
[----:B------:R-:W-:Y:S05]  /*0960*/  BSYNC.RECONVERGENT B0 ;  /* 0x0000000000007941 */ /* 0x000fea0003800200 */
.L_x_1:
[----:B------:R-:W-:Y:S01]  /*0970*/  R2UR UR4, R22 ;  /* 0x00000000160472ca */ /* 0x000fe200000e0000 */
[----:B------:R-:W-:Y:S01]  /*0980*/  IMAD.MOV.U32 R12, RZ, RZ, 0x1 ;  /* 0x00000001ff0c7424 */ /* 0x000fe200078e00ff */
[----:B------:R-:W-:Y:S01]  /*0990*/  R2UR UR5, R23 ;  /* 0x00000000170572ca */ /* 0x000fe200000e0000 */
[----:B0123--:R-:W-:Y:S01]  /*09a0*/  IMAD.SHL.U32 R4, R17, 0x4, RZ ;  /* 0x0000000411047824 */ /* 0x00ffe200078e00ff */
[----:B------:R-:W-:Y:S02]  /*09b0*/  IADD3 R24, P0, PT, R27, R18, RZ ;  /* 0x000000121b187210 */ /* 0x000fe40007f1e0ff */
[----:B------:R-:W-:Y:S02]  /*09c0*/  MOV R0, 0x8 ;  /* 0x0000000800007802 */ /* 0x000fe40000000f00 */
[----:B------:R-:W-:Y:S01]  /*09d0*/  SHF.L.U64.HI R5, R17, 0x2, R16 ;  /* 0x0000000211057819 */ /* 0x000fe20000010210 */
[----:B------:R-:W-:Y:S01]  /*09e0*/  IMAD.X R25, RZ, RZ, R19, P0 ;  /* 0x000000ffff197224 */ /* 0x000fe200000e0613 */
[----:B------:R0:W1:Y:S05]  /*09f0*/  LDC.64 R6, c[0x4][R0] ;  /* 0x0100000000067b82 */ /* 0x00006a0000000a00 */
[----:B------:R0:W-:Y:S02]  /*0a00*/  ST.E.U8 desc[UR4][R24.64], R12 ;  /* 0x0000000c18007985 */ /* 0x0001e4000c101104 */
[----:B------:R-:W-:-:S07]  /*0a10*/  LEPC R20, `(.L_x_8) ;  /* 0x000000001014794e */ /* 0x000fce0000000000 */
[----:B01----:R-:W-:Y:S05]  /*0a20*/  CALL.ABS.NOINC R6 ;  /* 0x0000000006007343 */ /* 0x003fea0003c00000 */
.L_x_8:
[----:B------:R-:W-:Y:S01]  /*0a30*/  ISETP.GE.AND P6, PT, R17, 0x1, PT ;  /* 0x000000011100780c */ /* 0x000fe20003fc6270 */
[----:B------:R-:W-:Y:S02]  /*0a40*/  IMAD.MOV.U32 R16, RZ, RZ, R4 ;  /* 0x000000ffff107224 */ /* 0x000fe400078e0004 */
[----:B------:R-:W-:-:S10]  /*0a50*/  IMAD.MOV.U32 R17, RZ, RZ, R5 ;  /* 0x000000ffff117224 */ /* 0x000fd400078e0005 */
[----:B------:R-:W-:Y:S05]  /*0a60*/  @!P6 BRA `(.L_x_9) ;  /* 0x000000080034e947 */ /* 0x000fea0003800000 */
[----:B------:R-:W0:Y:S01]  /*0a70*/  LDC R8, c[0x0][0x388] ;  /* 0x0000e200ff087b82 */ /* 0x000e220000000800 */
[----:B------:R-:W-:Y:S02]  /*0a80*/  IMAD.MOV.U32 R3, RZ, RZ, RZ ;  /* 0x000000ffff037224 */ /* 0x000fe400078e00ff */
[C---:B0-----:R-:W-:Y:S01]  /*0a90*/  VIADD R0, R8.reuse, 0xffffffff ;  /* 0xffffffff08007836 */ /* 0x041fe20000000000 */
[----:B------:R-:W-:-:S04]  /*0aa0*/  LOP3.LUT R10, R8, 0xf, RZ, 0xc0, !PT ;  /* 0x0000000f080a7812 */ /* 0x000fc800078ec0ff */
[----:B------:R-:W-:Y:S01]  /*0ab0*/  ISETP.GE.U32.AND P0, PT, R0, 0xf, PT ;  /* 0x0000000f0000780c */ /* 0x000fe20003f06070 */
[----:B------:R-:W-:Y:S01]  /*0ac0*/  IMAD R0, R27, R8, RZ ;  /* 0x000000081b007224 */ /* 0x000fe200078e02ff */
[----:B------:R-:W-:-:S11]  /*0ad0*/  ISETP.NE.AND P1, PT, R10, RZ, PT ;  /* 0x000000ff0a00720c */ /* 0x000fd60003f25270 */
[----:B------:R-:W-:Y:S05]  /*0ae0*/  @!P0 BRA `(.L_x_10) ;  /* 0x0000000000bc8947 */ /* 0x000fea0003800000 */
[----:B------:R-:W-:Y:S01]  /*0af0*/  BSSY.RECONVERGENT B0, `(.L_x_10) ;  /* 0x000002e000007945 */ /* 0x000fe20003800200 */
[----:B------:R-:W-:Y:S01]  /*0b00*/  LOP3.LUT R3, R8, 0x7ffffff0, RZ, 0xc0, !PT ;  /* 0x7ffffff008037812 */ /* 0x000fe200078ec0ff */
[----:B------:R-:W-:-:S07]  /*0b10*/  IMAD.MOV.U32 R9, RZ, RZ, RZ ;  /* 0x000000ffff097224 */ /* 0x000fce00078e00ff */
.L_x_11:
[----:B0-----:R-:W0:Y:S01]  /*0b20*/  LDC.64 R6, c[0x0][0x380] ;  /* 0x0000e000ff067b82 */ /* 0x001e220000000a00 */
[----:B------:R-:W-:Y:S01]  /*0b30*/  R2UR UR4, R22 ;  /* 0x00000000160472ca */ /* 0x000fe200000e0000 */
[----:B------:R-:W-:Y:S01]  /*0b40*/  IMAD.IADD R5, R0, 0x1, R9 ;  /* 0x0000000100057824 */ /* 0x000fe200078e0209 */
[----:B------:R-:W-:-:S03]  /*0b50*/  R2UR UR5, R23 ;  /* 0x00000000170572ca */ /* 0x000fc600000e0000 */
[----:B0-----:R-:W-:-:S10]  /*0b60*/  IMAD.WIDE.U32 R6, R5, 0x4, R6 ;  /* 0x0000000405067825 */ /* 0x001fd400078e0006 */
[----:B------:R-:W2:Y:S01]  /*0b70*/  LDG.E R11, desc[UR4][R6.64] ;  /* 0x00000004060b7981 */ /* 0x000ea2000c1e1900 */
[----:B------:R-:W-:Y:S01]  /*0b80*/  R2UR UR6, R22 ;  /* 0x00000000160672ca */ /* 0x000fe200000e0000 */
[----:B------:R-:W-:Y:S01]  /*0b90*/  IMAD.WIDE.U32 R4, R9, 0x4, R16 ;  /* 0x0000000409047825 */ /* 0x000fe200078e0010 */
[----:B------:R-:W-:-:S04]  /*0ba0*/  R2UR UR7, R23 ;  /* 0x00000000170772ca */ /* 0x000fc800000e0000 */
[----:B--2---:R0:W-:Y:S09]  /*0bb0*/  ST.E desc[UR4][R4.64], R11 ;  /* 0x0000000b04007985 */ /* 0x0041f2000c101904 */
[----:B------:R-:W2:Y:S04]  /*0bc0*/  LDG.E R13, desc[UR6][R6.64+0x4] ;  /* 0x00000406060d7981 */ /* 0x000ea8000c1e1900 */
[----:B--2---:R1:W-:Y:S04]  /*0bd0*/  ST.E desc[UR4][R4.64+0x4], R13 ;  /* 0x0000040d04007985 */ /* 0x0043e8000c101904 */
[----:B------:R-:W2:Y:S04]  /*0be0*/  LDG.E R15, desc[UR6][R6.64+0x8] ;  /* 0x00000806060f7981 */ /* 0x000ea8000c1e1900 */
[----:B--2---:R2:W-:Y:S04]  /*0bf0*/  ST.E desc[UR4][R4.64+0x8], R15 ;  /* 0x0000080f04007985 */ /* 0x0045e8000c101904 */
[----:B------:R-:W3:Y:S04]  /*0c00*/  LDG.E R21, desc[UR6][R6.64+0xc] ;  /* 0x00000c0606157981 */ /* 0x000ee8000c1e1900 */
[----:B---3--:R3:W-:Y:S04]  /*0c10*/  ST.E desc[UR4][R4.64+0xc], R21 ;  /* 0x00000c1504007985 */ /* 0x0087e8000c101904 */
[----:B0-----:R-:W4:Y:S04]  /*0c20*/  LDG.E R11, desc[UR6][R6.64+0x10] ;  /* 0x00001006060b7981 */ /* 0x001f28000c1e1900 */
[----:B----4-:R0:W-:Y:S04]  /*0c30*/  ST.E desc[UR4][R4.64+0x10], R11 ;  /* 0x0000100b04007985 */ /* 0x0101e8000c101904 */
[----:B-1----:R-:W4:Y:S04]  /*0c40*/  LDG.E R13, desc[UR6][R6.64+0x14] ;  /* 0x00001406060d7981 */ /* 0x002f28000c1e1900 */
[----:B----4-:R1:W-:Y:S04]  /*0c50*/  ST.E desc[UR4][R4.64+0x14], R13 ;  /* 0x0000140d04007985 */ /* 0x0103e8000c101904 */
[----:B--2---:R-:W2:Y:S04]  /*0c60*/  LDG.E R15, desc[UR6][R6.64+0x18] ;  /* 0x00001806060f7981 */ /* 0x004ea8000c1e1900 */
[----:B--2---:R2:W-:Y:S04]  /*0c70*/  ST.E desc[UR4][R4.64+0x18], R15 ;  /* 0x0000180f04007985 */ /* 0x0045e8000c101904 */
[----:B---3--:R-:W3:Y:S04]  /*0c80*/  LDG.E R21, desc[UR6][R6.64+0x1c] ;  /* 0x00001c0606157981 */ /* 0x008ee8000c1e1900 */
        /* <DEDUP_REMOVED lines=13> */
[----:B--2---:R-:W2:Y:S01]  /*0d60*/  LDG.E R15, desc[UR6][R6.64+0x38] ;  /* 0x00003806060f7981 */ /* 0x004ea2000c1e1900 */
[----:B------:R-:W-:-:S05]  /*0d70*/  VIADD R9, R9, 0x10 ;  /* 0x0000001009097836 */ /* 0x000fca0000000000 */
[----:B------:R-:W-:Y:S01]  /*0d80*/  ISETP.NE.AND P0, PT, R9, R3, PT ;  /* 0x000000030900720c */ /* 0x000fe20003f05270 */
[----:B--2---:R0:W-:Y:S04]  /*0d90*/  ST.E desc[UR4][R4.64+0x38], R15 ;  /* 0x0000380f04007985 */ /* 0x0041e8000c101904 */
[----:B---3--:R-:W2:Y:S04]  /*0da0*/  LDG.E R21, desc[UR6][R6.64+0x3c] ;  /* 0x00003c0606157981 */ /* 0x008ea8000c1e1900 */
[----:B--2---:R0:W-:Y:S04]  /*0db0*/  ST.E desc[UR4][R4.64+0x3c], R21 ;  /* 0x00003c1504007985 */ /* 0x0041e8000c101904 */
[----:B------:R-:W-:Y:S05]  /*0dc0*/  @P0 BRA `(.L_x_11) ;  /* 0xfffffffc00540947 */ /* 0x000fea000383ffff */
[----:B------:R-:W-:Y:S05]  /*0dd0*/  BSYNC.RECONVERGENT B0 ;  /* 0x0000000000007941 */ /* 0x000fea0003800200 */
.L_x_10:
[----:B------:R-:W-:Y:S04]  /*0de0*/  BSSY.RECONVERGENT B0, `(.L_x_9) ;  /* 0x0000055000007945 */ /* 0x000fe80003800200 */
[----:B------:R-:W-:Y:S05]  /*0df0*/  @!P1 BRA `(.L_x_12) ;  /* 0x00000004004c9947 */ /* 0x000fea0003800000 */
[----:B------:R-:W-:Y:S02]  /*0e00*/  ISETP.GE.U32.AND P0, PT, R10, 0x8, PT ;  /* 0x000000080a00780c */ /* 0x000fe40003f06070 */
[----:B------:R-:W-:-:S04]  /*0e10*/  LOP3.LUT R14, R8, 0x7, RZ, 0xc0, !PT ;  /* 0x00000007080e7812 */ /* 0x000fc800078ec0ff */
[----:B------:R-:W-:-:S07]  /*0e20*/  ISETP.NE.AND P1, PT, R14, RZ, PT ;  /* 0x000000ff0e00720c */ /* 0x000fce0003f25270 */
[----:B------:R-:W-:Y:S06]  /*0e30*/  @!P0 BRA `(.L_x_13) ;  /* 0x0000000000888947 */ /* 0x000fec0003800000 */
[----:B0-----:R-:W0:Y:S01]  /*0e40*/  LDC.64 R10, c[0x0][0x380] ;  /* 0x0000e000ff0a7b82 */ /* 0x001e220000000a00 */
[----:B------:R-:W-:Y:S01]  /*0e50*/  R2UR UR4, R22 ;  /* 0x00000000160472ca */ /* 0x000fe200000e0000 */
[----:B------:R-:W-:Y:S01]  /*0e60*/  IMAD.IADD R5, R0, 0x1, R3 ;  /* 0x0000000100057824 */ /* 0x000fe200078e0203 */
[----:B------:R-:W-:-:S03]  /*0e70*/  R2UR UR5, R23 ;  /* 0x00000000170572ca */ /* 0x000fc600000e0000 */
[----:B0-----:R-:W-:-:S10]  /*0e80*/  IMAD.WIDE.U32 R10, R5, 0x4, R10 ;  /* 0x00000004050a7825 */ /* 0x001fd400078e000a */
[----:B------:R-:W2:Y:S01]  /*0e90*/  LDG.E R11, desc[UR4][R10.64] ;  /* 0x000000040a0b7981 */ /* 0x000ea2000c1e1900 */
[----:B------:R-:W0:Y:S01]  /*0ea0*/  LDCU.64 UR4, c[0x0][0x380] ;  /* 0x00007000ff0477ac */ /* 0x000e220008000a00 */
[----:B------:R-:W-:Y:S01]  /*0eb0*/  IADD3 R7, P0, PT, R0, R3, RZ ;  /* 0x0000000300077210 */ /* 0x000fe20007f1e0ff */
[----:B------:R-:W-:Y:S01]  /*0ec0*/  IMAD.WIDE.U32 R4, R3, 0x4, R16 ;  /* 0x0000000403047825 */ /* 0x000fe200078e0010 */
[C---:B------:R-:W-:Y:S02]  /*0ed0*/  R2UR UR6, R22.reuse ;  /* 0x00000000160672ca */ /* 0x040fe400000e0000 */
[C---:B------:R-:W-:Y:S01]  /*0ee0*/  R2UR UR7, R23.reuse ;  /* 0x00000000170772ca */ /* 0x040fe200000e0000 */
[----:B------:R-:W-:Y:S01]  /*0ef0*/  IMAD.X R12, RZ, RZ, RZ, P0 ;  /* 0x000000ffff0c7224 */ /* 0x000fe200000e06ff */
[----:B------:R-:W-:Y:S02]  /*0f00*/  R2UR UR8, R22 ;  /* 0x00000000160872ca */ /* 0x000fe400000e0000 */
[----:B------:R-:W-:-:S02]  /*0f10*/  R2UR UR9, R23 ;  /* 0x00000000170972ca */ /* 0x000fc400000e0000 */
[----:B0-----:R-:W-:-:S04]  /*0f20*/  LEA R6, P0, R7, UR4, 0x2 ;  /* 0x0000000407067c11 */ /* 0x001fc8000f8010ff */
[----:B------:R-:W-:-:S03]  /*0f30*/  LEA.HI.X R7, R7, UR5, R12, 0x2, P0 ;  /* 0x0000000507077c11 */ /* 0x000fc600080f140c */
[----:B--2---:R0:W-:Y:S04]  /*0f40*/  ST.E desc[UR6][R4.64], R11 ;  /* 0x0000000b04007985 */ /* 0x0041e8000c101906 */
[----:B------:R-:W2:Y:S01]  /*0f50*/  LDG.E R9, desc[UR8][R6.64+0x4] ;  /* 0x0000040806097981 */ /* 0x000ea2000c1e1900 */
[----:B------:R-:W-:Y:S02]  /*0f60*/  R2UR UR4, R22 ;  /* 0x00000000160472ca */ /* 0x000fe400000e0000 */
[----:B------:R-:W-:-:S13]  /*0f70*/  R2UR UR5, R23 ;  /* 0x00000000170572ca */ /* 0x000fda00000e0000 */
[----:B--2---:R1:W-:Y:S04]  /*0f80*/  ST.E desc[UR4][R4.64+0x4], R9 ;  /* 0x0000040904007985 */ /* 0x0043e8000c101904 */
[----:B------:R-:W2:Y:S04]  /*0f90*/  LDG.E R13, desc[UR6][R6.64+0x8] ;  /* 0x00000806060d7981 */ /* 0x000ea8000c1e1900 */
[----:B--2---:R2:W-:Y:S04]  /*0fa0*/  ST.E desc[UR4][R4.64+0x8], R13 ;  /* 0x0000080d04007985 */ /* 0x0045e8000c101904 */
[----:B------:R-:W3:Y:S04]  /*0fb0*/  LDG.E R15, desc[UR6][R6.64+0xc] ;  /* 0x00000c06060f7981 */ /* 0x000ee8000c1e1900 */
[----:B---3--:R3:W-:Y:S04]  /*0fc0*/  ST.E desc[UR4][R4.64+0xc], R15 ;  /* 0x00000c0f04007985 */ /* 0x0087e8000c101904 */
[----:B0-----:R-:W4:Y:S04]  /*0fd0*/  LDG.E R11, desc[UR6][R6.64+0x10] ;  /* 0x00001006060b7981 */ /* 0x001f28000c1e1900 */
[----:B----4-:R4:W-:Y:S04]  /*0fe0*/  ST.E desc[UR4][R4.64+0x10], R11 ;  /* 0x0000100b04007985 */ /* 0x0109e8000c101904 */
[----:B-1----:R-:W5:Y:S04]  /*0ff0*/  LDG.E R9, desc[UR6][R6.64+0x14] ;  /* 0x0000140606097981 */ /* 0x002f68000c1e1900 */
[----:B-----5:R4:W-:Y:S04]  /*1000*/  ST.E desc[UR4][R4.64+0x14], R9 ;  /* 0x0000140904007985 */ /* 0x0209e8000c101904 */
[----:B--2---:R-:W2:Y:S04]  /*1010*/  LDG.E R13, desc[UR6][R6.64+0x18] ;  /* 0x00001806060d7981 */ /* 0x004ea8000c1e1900 */
[----:B--2---:R4:W-:Y:S04]  /*1020*/  ST.E desc[UR4][R4.64+0x18], R13 ;  /* 0x0000180d04007985 */ /* 0x0049e8000c101904 */
[----:B---3--:R-:W2:Y:S01]  /*1030*/  LDG.E R15, desc[UR6][R6.64+0x1c] ;  /* 0x00001c06060f7981 */ /* 0x008ea2000c1e1900 */
[----:B------:R-:W-:-:S03]  /*1040*/  VIADD R3, R3, 0x8 ;  /* 0x0000000803037836 */ /* 0x000fc60000000000 */
[----:B--2---:R4:W-:Y:S04]  /*1050*/  ST.E desc[UR4][R4.64+0x1c], R15 ;  /* 0x00001c0f04007985 */ /* 0x0049e8000c101904 */
.L_x_13:
[----:B------:R-:W-:Y:S05]  /*1060*/  @!P1 BRA `(.L_x_12) ;  /* 0x0000000000b09947 */ /* 0x000fea0003800000 */
[----:B------:R-:W-:Y:S02]  /*1070*/  ISETP.GE.U32.AND P0, PT, R14, 0x4, PT ;  /* 0x000000040e00780c */ /* 0x000fe40003f06070 */
[----:B------:R-:W-:-:S04]  /*1080*/  LOP3.LUT R8, R8, 0x3, RZ, 0xc0, !PT ;  /* 0x0000000308087812 */ /* 0x000fc800078ec0ff */
[----:B------:R-:W-:-:S07]  /*1090*/  ISETP.NE.AND P1, PT, R8, RZ, PT ;  /* 0x000000ff0800720c */ /* 0x000fce0003f25270 */
[----:B------:R-:W-:Y:S06]  /*10a0*/  @!P0 BRA `(.L_x_14) ;  /* 0x0000000000688947 */ /* 0x000fec0003800000 */
[----:B0---4-:R-:W0:Y:S01]  /*10b0*/  LDC.64 R4, c[0x0][0x380] ;  /* 0x0000e000ff047b82 */ /* 0x011e220000000a00 */
        /* <DEDUP_REMOVED lines=22> */
[----:B------:R-:W2:Y:S01]  /*1220*/  LDG.E R15, desc[UR6][R10.64+0xc] ;  /* 0x00000c060a0f7981 */ /* 0x000ea2000c1e1900 */
[----:B------:R-:W-:-:S03]  /*1230*/  VIADD R3, R3, 0x4 ;  /* 0x0000000403037836 */ /* 0x000fc60000000000 */
[----:B--2---:R1:W-:Y:S04]  /*1240*/  ST.E desc[UR4][R6.64+0xc], R15 ;  /* 0x00000c0f06007985 */ /* 0x0043e8000c101904 */
.L_x_14:
[----:B------:R-:W-:Y:S05]  /*1250*/  @!P1 BRA `(.L_x_12) ;  /* 0x0000000000349947 */ /* 0x000fea0003800000 */
[----:B0---4-:R-:W0:Y:S01]  /*1260*/  LDC.64 R10, c[0x0][0x380] ;  /* 0x0000e000ff0a7b82 */ /* 0x011e220000000a00 */
[----:B-1----:R-:W-:-:S07]  /*1270*/  IMAD.MOV.U32 R9, RZ, RZ, RZ ;  /* 0x000000ffff097224 */ /* 0x002fce00078e00ff */
.L_x_15:
[----:B------:R-:W-:Y:S01]  /*1280*/  R2UR UR4, R22 ;  /* 0x00000000160472ca */ /* 0x000fe200000e0000 */
[----:B--2---:R-:W-:Y:S01]  /*1290*/  IMAD.IADD R5, R0, 0x1, R3 ;  /* 0x0000000100057824 */ /* 0x004fe200078e0203 */
[----:B------:R-:W-:-:S03]  /*12a0*/  R2UR UR5, R23 ;  /* 0x00000000170572ca */ /* 0x000fc600000e0000 */
[----:B0-----:R-:W-:-:S10]  /*12b0*/  IMAD.WIDE.U32 R4, R5, 0x4, R10 ;  /* 0x0000000405047825 */ /* 0x001fd400078e000a */
[----:B------:R-:W2:Y:S01]  /*12c0*/  LDG.E R5, desc[UR4][R4.64] ;  /* 0x0000000404057981 */ /* 0x000ea2000c1e1900 */
[----:B------:R-:W-:Y:S02]  /*12d0*/  VIADD R9, R9, 0x1 ;  /* 0x0000000109097836 */ /* 0x000fe40000000000 */
[----:B------:R-:W-:-:S03]  /*12e0*/  IMAD.WIDE.U32 R6, R3, 0x4, R16 ;  /* 0x0000000403067825 */ /* 0x000fc600078e0010 */
[----:B------:R-:W-:Y:S01]  /*12f0*/  ISETP.NE.AND P0, PT, R9, R8, PT ;  /* 0x000000080900720c */ /* 0x000fe20003f05270 */
[----:B------:R-:W-:Y:S01]  /*1300*/  VIADD R3, R3, 0x1 ;  /* 0x0000000103037836 */ /* 0x000fe20000000000 */
[----:B--2---:R2:W-:Y:S11]  /*1310*/  ST.E desc[UR4][R6.64], R5 ;  /* 0x0000000506007985 */ /* 0x0045f6000c101904 */
[----:B------:R-:W-:Y:S05]  /*1320*/  @P0 BRA `(.L_x_15) ;  /* 0xfffffffc00d40947 */ /* 0x000fea000383ffff */
.L_x_12:
[----:B------:R-:W-:Y:S05]  /*1330*/  BSYNC.RECONVERGENT B0 ;  /* 0x0000000000007941 */ /* 0x000fea0003800200 */
.L_x_9:
[----:B------:R-:W3:Y:S01]  /*1340*/  LDC R30, c[0x0][0x388] ;  /* 0x0000e200ff1e7b82 */ /* 0x000ee20000000800 */
[----:B------:R-:W-:Y:S01]  /*1350*/  BSSY.RECONVERGENT B9, `(.L_x_16) ;  /* 0x0000724000097945 */ /* 0x000fe20003800200 */
[----:B---3--:R-:W-:-:S13]  /*1360*/  ISETP.GE.AND P0, PT, R30, 0x1, PT ;  /* 0x000000011e00780c */ /* 0x008fda0003f06270 */
[----:B------:R-:W-:Y:S05]  /*1370*/  @!P0 BRA `(.L_x_17) ;  /* 0x0000005400088947 */ /* 0x000fea0003800000 */
[----:B------:R-:W-:Y:S01]  /*1380*/  BSSY.RECONVERGENT B8, `(.L_x_18) ;  /* 0x0000540000087945 */ /* 0x000fe20003800200 */
[----:B------:R-:W-:Y:S01]  /*1390*/  LOP3.LUT R30, R30, 0x7ffffff0, RZ, 0xc0, !PT ;  /* 0x7ffffff01e1e7812 */ /* 0x000fe200078ec0ff */
[----:B------:R-:W-:-:S07]  /*13a0*/  IMAD.MOV.U32 R29, RZ, RZ, RZ ;  /* 0x000000ffff1d7224 */ /* 0x000fce00078e00ff */
.L_x_130:
[----:B012---:R-:W1:Y:S01]  /*13b0*/  LDC R6, c[0x0][0x388] ;  /* 0x0000e200ff067b82 */ /* 0x007e620000000800 */
[----:B------:R-:W2:Y:S01]  /*13c0*/  S2R R3, SR_TID.X ;  /* 0x0000000000037919 */ /* 0x000ea20000002100 */
[----:B------:R-:W-:Y:S02]  /*13d0*/  IMAD.MOV.U32 R0, RZ, RZ, 0x32 ;  /* 0x00000032ff007424 */ /* 0x000fe400078e00ff */
[----:B----4-:R-:W-:Y:S02]  /*13e0*/  IMAD.MOV.U32 R9, RZ, RZ, RZ ;  /* 0x000000ffff097224 */ /* 0x010fe400078e00ff */
[----:B-1----:R-:W-:-:S05]  /*13f0*/  VIADD R24, R6, 0xffffffff ;  /* 0xffffffff06187836 */ /* 0x002fca0000000000 */
[----:B------:R-:W-:Y:S01]  /*1400*/  ISETP.GE.U32.AND P0, PT, R24, 0x3, PT ;  /* 0x000000031800780c */ /* 0x000fe20003f06070 */
[----:B--2---:R-:W-:-:S12]  /*1410*/  IMAD.MOV.U32 R27, RZ, RZ, R3 ;  /* 0x000000ffff1b7224 */ /* 0x004fd800078e0003 */
[----:B------:R-:W-:Y:S05]  /*1420*/  @!P0 BRA `(.L_x_19) ;  /* 0x0000000400988947 */ /* 0x000fea0003800000 */
[C---:B------:R-:W-:Y:S02]  /*1430*/  R2UR UR4, R22.reuse ;  /* 0x00000000160472ca */ /* 0x040fe400000e0000 */
[C---:B------:R-:W-:Y:S02]  /*1440*/  R2UR UR5, R23.reuse ;  /* 0x00000000170572ca */ /* 0x040fe400000e0000 */
[----:B------:R-:W-:Y:S02]  /*1450*/  R2UR UR6, R22 ;  /* 0x00000000160672ca */ /* 0x000fe400000e0000 */
[----:B------:R-:W-:-:S09]  /*1460*/  R2UR UR7, R23 ;  /* 0x00000000170772ca */ /* 0x000fd200000e0000 */
[----:B------:R-:W2:Y:S04]  /*1470*/  LD.E.U8 R7, desc[UR4][R18.64] ;  /* 0x0000000412077980 */ /* 0x000ea8000c101100 */
[----:B------:R-:W3:Y:S04]  /*1480*/  LD.E.U8 R0, desc[UR6][R18.64+0x1] ;  /* 0x0000010612007980 */ /* 0x000ee8000c101100 */
[----:B0-----:R-:W4:Y:S04]  /*1490*/  LD.E.U8 R4, desc[UR4][R18.64+0x2] ;  /* 0x0000020412047980 */ /* 0x001f28000c101100 */
[----:B------:R-:W5:Y:S01]  /*14a0*/  LD.E.U8 R5, desc[UR6][R18.64+0x3] ;  /* 0x0000030612057980 */ /* 0x000f62000c101100 */
[----:B--2---:R-:W-:-:S02]  /*14b0*/  ISETP.NE.AND P6, PT, R7, 0x1, PT ;  /* 0x000000010700780c */ /* 0x004fc40003fc5270 */
[----:B---3--:R-:W-:Y:S02]  /*14c0*/  ISETP.NE.AND P5, PT, R0, 0x1, PT ;  /* 0x000000010000780c */ /* 0x008fe40003fa5270 */
[----:B----4-:R-:W-:-:S09]  /*14d0*/  ISETP.NE.AND P3, PT, R4, 0x1, PT ;  /* 0x000000010400780c */ /* 0x010fd20003f65270 */
[C---:B------:R-:W-:Y:S02]  /*14e0*/  @P6 R2UR UR4, R22.reuse ;  /* 0x00000000160462ca */ /* 0x040fe400000e0000 */
[C---:B------:R-:W-:Y:S02]  /*14f0*/  @P6 R2UR UR5, R23.reuse ;  /* 0x00000000170562ca */ /* 0x040fe400000e0000 */
[----:B------:R-:W-:Y:S02]  /*1500*/  @P5 R2UR UR6, R22 ;  /* 0x00000000160652ca */ /* 0x000fe400000e0000 */
[----:B------:R-:W-:-:S09]  /*1510*/  @P5 R2UR UR7, R23 ;  /* 0x00000000170752ca */ /* 0x000fd200000e0000 */
[----:B------:R-:W2:Y:S01]  /*1520*/  @P6 LD.E R4, desc[UR4][R16.64] ;  /* 0x0000000410046980 */ /* 0x000ea2000c101900 */
[----:B-----5:R-:W-:Y:S02]  /*1530*/  ISETP.NE.AND P4, PT, R5, 0x1, PT ;  /* 0x000000010500780c */ /* 0x020fe40003f85270 */
[----:B------:R-:W-:Y:S01]  /*1540*/  @P3 R2UR UR4, R22 ;  /* 0x00000000160432ca */ /* 0x000fe200000e0000 */
[----:B------:R-:W3:Y:S01]  /*1550*/  @P5 LD.E R5, desc[UR6][R16.64+0x4] ;  /* 0x0000040610055980 */ /* 0x000ee2000c101900 */
[----:B------:R-:W-:-:S09]  /*1560*/  @P3 R2UR UR5, R23 ;  /* 0x00000000170532ca */ /* 0x000fd200000e0000 */
[----:B------:R-:W-:Y:S02]  /*1570*/  @P4 R2UR UR6, R22 ;  /* 0x00000000160642ca */ /* 0x000fe400000e0000 */
[----:B------:R-:W-:Y:S02]  /*1580*/  @P4 R2UR UR7, R23 ;  /* 0x00000000170742ca */ /* 0x000fe400000e0000 */
[----:B------:R-:W4:Y:S11]  /*1590*/  @P3 LD.E R7, desc[UR4][R16.64+0x8] ;  /* 0x0000080410073980 */ /* 0x000f36000c101900 */
[----:B------:R-:W5:Y:S01]  /*15a0*/  @P4 LD.E R9, desc[UR6][R16.64+0xc] ;  /* 0x00000c0610094980 */ /* 0x000f62000c101900 */
[----:B------:R-:W-:-:S02]  /*15b0*/  IMAD.MOV.U32 R0, RZ, RZ, 0x32 ;  /* 0x00000032ff007424 */ /* 0x000fc400078e00ff */
[----:B------:R-:W-:Y:S01]  /*15c0*/  IMAD.MOV.U32 R27, RZ, RZ, R3 ;  /* 0x000000ffff1b7224 */ /* 0x000fe200078e0003 */
[----:B------:R-:W-:Y:S02]  /*15d0*/  LOP3.LUT R12, R6, 0x7ffffffc, RZ, 0xc0, !PT ;  /* 0x7ffffffc060c7812 */ /* 0x000fe400078ec0ff */
[----:B--2---:R-:W-:-:S04]  /*15e0*/  @P6 ISETP.GE.AND P1, PT, R4, 0x32, PT ;  /* 0x000000320400680c */ /* 0x004fc80003f26270 */
[----:B------:R-:W-:-:S04]  /*15f0*/  @P6 ISETP.NE.AND P1, PT, R4, -0x1, !P1 ;  /* 0xffffffff0400680c */ /* 0x000fc80004f25270 */
[----:B------:R-:W-:-:S04]  /*1600*/  @P6 SEL R0, R4, 0x32, P1 ;  /* 0x0000003204006807 */ /* 0x000fc80000800000 */
[----:B---3--:R-:W-:-:S04]  /*1610*/  @P5 ISETP.GE.AND P2, PT, R5, R0, PT ;  /* 0x000000000500520c */ /* 0x008fc80003f46270 */
[----:B------:R-:W-:-:S04]  /*1620*/  @P5 ISETP.NE.AND P2, PT, R5, -0x1, !P2 ;  /* 0xffffffff0500580c */ /* 0x000fc80005745270 */
[----:B------:R-:W-:Y:S02]  /*1630*/  @P5 SEL R0, R5, R0, P2 ;  /* 0x0000000005005207 */ /* 0x000fe40001000000 */
[----:B------:R-:W-:Y:S02]  /*1640*/  @P6 SEL R27, R27, RZ, !P1 ;  /* 0x000000ff1b1b6207 */ /* 0x000fe40004800000 */
[----:B----4-:R-:W-:Y:S02]  /*1650*/  @P3 ISETP.GE.AND P0, PT, R7, R0, PT ;  /* 0x000000000700320c */ /* 0x010fe40003f06270 */
[----:B------:R-:W-:Y:S02]  /*1660*/  @P5 SEL R27, R27, 0x1, !P2 ;  /* 0x000000011b1b5807 */ /* 0x000fe40005000000 */
[----:B------:R-:W-:Y:S02]  /*1670*/  @P3 ISETP.NE.AND P0, PT, R7, -0x1, !P0 ;  /* 0xffffffff0700380c */ /* 0x000fe40004705270 */
[----:B------:R-:W-:-:S02]  /*1680*/  ISETP.NE.AND P2, PT, R12, 0x4, PT ;  /* 0x000000040c00780c */ /* 0x000fc40003f45270 */
[----:B------:R-:W-:-:S04]  /*1690*/  @P3 SEL R0, R7, R0, P0 ;  /* 0x0000000007003207 */ /* 0x000fc80000000000 */
[----:B-----5:R-:W-:Y:S02]  /*16a0*/  @P4 ISETP.GE.AND P1, PT, R9, R0, PT ;  /* 0x000000000900420c */ /* 0x020fe40003f26270 */
[----:B------:R-:W-:Y:S02]  /*16b0*/  @P3 SEL R27, R27, 0x2, !P0 ;  /* 0x000000021b1b3807 */ /* 0x000fe40004000000 */
[----:B------:R-:W-:-:S04]  /*16c0*/  @P4 ISETP.NE.AND P1, PT, R9, -0x1, !P1 ;  /* 0xffffffff0900480c */ /* 0x000fc80004f25270 */
[----:B------:R-:W-:Y:S01]  /*16d0*/  @P4 SEL R0, R9, R0, P1 ;  /* 0x0000000009004207 */ /* 0x000fe20000800000 */
[----:B------:R-:W-:Y:S01]  /*16e0*/  IMAD.MOV.U32 R9, RZ, RZ, R12 ;  /* 0x000000ffff097224 */ /* 0x000fe200078e000c */
[----:B------:R-:W-:Y:S01]  /*16f0*/  @P4 SEL R27, R27, 0x3, !P1 ;  /* 0x000000031b1b4807 */ /* 0x000fe20004800000 */
[----:B------:R-:W-:Y:S06]  /*1700*/  @!P2 BRA `(.L_x_19) ;  /* 0x0000000000e0a947 */ /* 0x000fec0003800000 */
[----:B------:R-:W-:Y:S01]  /*1710*/  BSSY.RECONVERGENT B0, `(.L_x_20) ;  /* 0x0000036000007945 */ /* 0x000fe20003800200 */
[----:B------:R-:W-:-:S07]  /*1720*/  IMAD.MOV.U32 R15, RZ, RZ, 0x4 ;  /* 0x00000004ff0f7424 */ /* 0x000fce00078e00ff */
.L_x_21:
[C---:B------:R-:W-:Y:S02]  /*1730*/  R2UR UR4, R22.reuse ;  /* 0x00000000160472ca */ /* 0x040fe400000e0000 */
[----:B------:R-:W-:Y:S02]  /*1740*/  R2UR UR5, R23 ;  /* 0x00000000170572ca */ /* 0x000fe400000e0000 */
[----:B------:R-:W-:Y:S02]  /*1750*/  IADD3 R8, P0, PT, R15, R18, RZ ;  /* 0x000000120f087210 */ /* 0x000fe40007f1e0ff */
[----:B------:R-:W-:Y:S02]  /*1760*/  R2UR UR6, R22 ;  /* 0x00000000160672ca */ /* 0x000fe400000e0000 */
[----:B------:R-:W-:Y:S01]  /*1770*/  R2UR UR7, R23 ;  /* 0x00000000170772ca */ /* 0x000fe200000e0000 */
[----:B------:R-:W-:-:S06]  /*1780*/  IMAD.X R9, RZ, RZ, R19, P0 ;  /* 0x000000ffff097224 */ /* 0x000fcc00000e0613 */
[----:B------:R-:W2:Y:S04]  /*1790*/  LD.E.U8 R5, desc[UR4][R8.64] ;  /* 0x0000000408057980 */ /* 0x000ea8000c101100 */
[----:B------:R-:W3:Y:S04]  /*17a0*/  LD.E.U8 R10, desc[UR4][R8.64+0x2] ;  /* 0x00000204080a7980 */ /* 0x000ee8000c101100 */
[----:B------:R-:W4:Y:S04]  /*17b0*/  LD.E.U8 R4, desc[UR6][R8.64+0x1] ;  /* 0x0000010608047980 */ /* 0x000f28000c101100 */
[----:B------:R-:W5:Y:S01]  /*17c0*/  LD.E.U8 R7, desc[UR6][R8.64+0x3] ;  /* 0x0000030608077980 */ /* 0x000f62000c101100 */
[----:B--2---:R-:W-:-:S02]  /*17d0*/  ISETP.NE.AND P6, PT, R5, 0x1, PT ;  /* 0x000000010500780c */ /* 0x004fc40003fc5270 */
[----:B----4-:R-:W-:-:S11]  /*17e0*/  ISETP.NE.AND P2, PT, R4, 0x1, PT ;  /* 0x000000010400780c */ /* 0x010fd60003f45270 */
[----:B------:R-:W-:Y:S02]  /*17f0*/  @P6 R2UR UR4, R22 ;  /* 0x00000000160462ca */ /* 0x000fe400000e0000 */
[----:B------:R-:W-:Y:S01]  /*1800*/  @P6 R2UR UR5, R23 ;  /* 0x00000000170562ca */ /* 0x000fe200000e0000 */
[----:B------:R-:W-:Y:S01]  /*1810*/  IMAD.WIDE.U32 R4, R15, 0x4, R16 ;  /* 0x000000040f047825 */ /* 0x000fe200078e0010 */
[----:B---3--:R-:W-:Y:S02]  /*1820*/  ISETP.NE.AND P3, PT, R10, 0x1, PT ;  /* 0x000000010a00780c */ /* 0x008fe40003f65270 */
[----:B------:R-:W-:Y:S02]  /*1830*/  @P2 R2UR UR6, R22 ;  /* 0x00000000160622ca */ /* 0x000fe400000e0000 */
[----:B------:R-:W-:-:S07]  /*1840*/  @P2 R2UR UR7, R23 ;  /* 0x00000000170722ca */ /* 0x000fce00000e0000 */
[----:B------:R-:W2:Y:S01]  /*1850*/  @P6 LD.E R13, desc[UR4][R4.64] ;  /* 0x00000004040d6980 */ /* 0x000ea2000c101900 */
[----:B-----5:R-:W-:Y:S02]  /*1860*/  ISETP.NE.AND P4, PT, R7, 0x1, PT ;  /* 0x000000010700780c */ /* 0x020fe40003f85270 */
[C---:B------:R-:W-:Y:S02]  /*1870*/  @P3 R2UR UR4, R22.reuse ;  /* 0x00000000160432ca */ /* 0x040fe400000e0000 */
[----:B------:R-:W-:Y:S01]  /*1880*/  @P3 R2UR UR5, R23 ;  /* 0x00000000170532ca */ /* 0x000fe200000e0000 */
[----:B------:R-:W3:Y:S08]  /*1890*/  @P2 LD.E R11, desc[UR6][R4.64+0x4] ;  /* 0x00000406040b2980 */ /* 0x000ef0000c101900 */
[----:B------:R-:W-:-:S02]  /*18a0*/  @P4 R2UR UR6, R22 ;  /* 0x00000000160642ca */ /* 0x000fc400000e0000 */
[----:B------:R-:W-:Y:S02]  /*18b0*/  @P4 R2UR UR7, R23 ;  /* 0x00000000170742ca */ /* 0x000fe400000e0000 */
[----:B------:R-:W4:Y:S11]  /*18c0*/  @P3 LD.E R9, desc[UR4][R4.64+0x8] ;  /* 0x0000080404093980 */ /* 0x000f36000c101900 */
[----:B------:R-:W5:Y:S01]  /*18d0*/  @P4 LD.E R7, desc[UR6][R4.64+0xc] ;  /* 0x00000c0604074980 */ /* 0x000f62000c101900 */
[----:B------:R-:W-:-:S02]  /*18e0*/  PLOP3.LUT P5, PT, PT, PT, PT, 0x8, 0x80 ;  /* 0x000000000080781c */ /* 0x000fc40003fae170 */
[----:B--2---:R-:W-:-:S04]  /*18f0*/  @P6 ISETP.GE.AND P0, PT, R13, R0, PT ;  /* 0x000000000d00620c */ /* 0x004fc80003f06270 */
[----:B------:R-:W-:-:S04]  /*1900*/  @P6 ISETP.NE.AND P0, PT, R13, -0x1, !P0 ;  /* 0xffffffff0d00680c */ /* 0x000fc80004705270 */
[----:B------:R-:W-:-:S04]  /*1910*/  @P6 SEL R0, R13, R0, P0 ;  /* 0x000000000d006207 */ /* 0x000fc80000000000 */
[----:B---3--:R-:W-:-:S04]  /*1920*/  @P2 ISETP.GE.AND P1, PT, R11, R0, PT ;  /* 0x000000000b00220c */ /* 0x008fc80003f26270 */
[----:B------:R-:W-:-:S04]  /*1930*/  @P2 ISETP.NE.AND P1, PT, R11, -0x1, !P1 ;  /* 0xffffffff0b00280c */ /* 0x000fc80004f25270 */
[----:B------:R-:W-:Y:S02]  /*1940*/  @P2 SEL R0, R11, R0, P1 ;  /* 0x000000000b002207 */ /* 0x000fe40000800000 */
[----:B------:R-:W-:Y:S02]  /*1950*/  @P2 PLOP3.LUT P5, PT, P1, PT, PT, 0x80, 0x8 ;  /* 0x000000000008281c */ /* 0x000fe40000faf070 */
[----:B----4-:R-:W-:-:S04]  /*1960*/  @P3 ISETP.GE.AND P1, PT, R9, R0, PT ;  /* 0x000000000900320c */ /* 0x010fc80003f26270 */
[----:B------:R-:W-:-:S04]  /*1970*/  @P3 ISETP.NE.AND P1, PT, R9, -0x1, !P1 ;  /* 0xffffffff0900380c */ /* 0x000fc80004f25270 */
[----:B------:R-:W-:Y:S02]  /*1980*/  @P3 SEL R0, R9, R0, P1 ;  /* 0x0000000009003207 */ /* 0x000fe40000800000 */
[----:B------:R-:W-:Y:S02]  /*1990*/  @P6 SEL R27, R15, R27, P0 ;  /* 0x0000001b0f1b6207 */ /* 0x000fe40000000000 */
[C---:B-----5:R-:W-:Y:S02]  /*19a0*/  @P4 ISETP.GE.AND P0, PT, R7.reuse, R0, PT ;  /* 0x000000000700420c */ /* 0x060fe40003f06270 */
[----:B------:R-:W-:Y:S02]  /*19b0*/  PLOP3.LUT P6, PT, PT, PT, PT, 0x8, 0x80 ;  /* 0x000000000080781c */ /* 0x000fe40003fce170 */
[----:B------:R-:W-:Y:S02]  /*19c0*/  @P4 ISETP.NE.AND P0, PT, R7, -0x1, !P0 ;  /* 0xffffffff0700480c */ /* 0x000fe40004705270 */
[----:B------:R-:W-:-:S02]  /*19d0*/  @P3 PLOP3.LUT P6, PT, P1, PT, PT, 0x80, 0x8 ;  /* 0x000000000008381c */ /* 0x000fc40000fcf070 */
[----:B------:R-:W-:Y:S02]  /*19e0*/  PLOP3.LUT P1, PT, PT, PT, PT, 0x8, 0x80 ;  /* 0x000000000080781c */ /* 0x000fe40003f2e170 */
[----:B------:R-:W-:Y:S01]  /*19f0*/  @P4 PLOP3.LUT P1, PT, P0, PT, PT, 0x80, 0x8 ;  /* 0x000000000008481c */ /* 0x000fe2000072f070 */
[----:B------:R-:W-:-:S08]  /*1a00*/  @P5 VIADD R27, R15, 0x1 ;  /* 0x000000010f1b5836 */ /* 0x000fd00000000000 */
[----:B------:R-:W-:-:S04]  /*1a10*/  @P6 VIADD R27, R15, 0x2 ;  /* 0x000000020f1b6836 */ /* 0x000fc80000000000 */
[C---:B------:R-:W-:Y:S02]  /*1a20*/  @P1 VIADD R27, R15.reuse, 0x3 ;  /* 0x000000030f1b1836 */ /* 0x040fe40000000000 */
[----:B------:R-:W-:-:S05]  /*1a30*/  VIADD R15, R15, 0x4 ;  /* 0x000000040f0f7836 */ /* 0x000fca0000000000 */
[----:B------:R-:W-:Y:S02]  /*1a40*/  ISETP.NE.AND P1, PT, R15, R12, PT ;  /* 0x0000000c0f00720c */ /* 0x000fe40003f25270 */
[----:B------:R-:W-:-:S11]  /*1a50*/  @P4 SEL R0, R7, R0, P0 ;  /* 0x0000000007004207 */ /* 0x000fd60000000000 */
[----:B------:R-:W-:Y:S05]  /*1a60*/  @P1 BRA `(.L_x_21) ;  /* 0xfffffffc00301947 */ /* 0x000fea000383ffff */
[----:B------:R-:W-:Y:S05]  /*1a70*/  BSYNC.RECONVERGENT B0 ;  /* 0x0000000000007941 */ /* 0x000fea0003800200 */
.L_x_20:
[----:B------:R-:W-:-:S07]  /*1a80*/  IMAD.MOV.U32 R9, RZ, RZ, R12 ;  /* 0x000000ffff097224 */ /* 0x000fce00078e000c */
.L_x_19:
[----:B------:R-:W-:-:S04]  /*1a90*/  LOP3.LUT R8, R6, 0x3, RZ, 0xc0, !PT ;  /* 0x0000000306087812 */ /* 0x000fc800078ec0ff */
[----:B------:R-:W-:-:S13]  /*1aa0*/  ISETP.NE.AND P0, PT, R8, RZ, PT ;  /* 0x000000ff0800720c */ /* 0x000fda0003f05270 */
[----:B------:R-:W-:Y:S05]  /*1ab0*/  @!P0 BRA `(.L_x_22) ;  /* 0x0000000000c48947 */ /* 0x000fea0003800000 */
[----:B------:R-:W-:Y:S02]  /*1ac0*/  R2UR UR4, R22 ;  /* 0x00000000160472ca */ /* 0x000fe400000e0000 */
[----:B------:R-:W-:Y:S02]  /*1ad0*/  R2UR UR5, R23 ;  /* 0x00000000170572ca */ /* 0x000fe400000e0000 */
[----:B0-----:R-:W-:-:S05]  /*1ae0*/  IADD3 R4, P0, PT, R9, R18, RZ ;  /* 0x0000001209047210 */ /* 0x001fca0007f1e0ff */
[----:B------:R-:W-:-:S06]  /*1af0*/  IMAD.X R5, RZ, RZ, R19, P0 ;  /* 0x000000ffff057224 */ /* 0x000fcc00000e0613 */
[----:B------:R-:W2:Y:S01]  /*1b00*/  LD.E.U8 R6, desc[UR4][R4.64] ;  /* 0x0000000404067980 */ /* 0x000ea2000c101100 */
[----:B------:R-:W-:Y:S01]  /*1b10*/  BSSY.RECONVERGENT B0, `(.L_x_23) ;  /* 0x000000c000007945 */ /* 0x000fe20003800200 */
[----:B------:R-:W-:Y:S02]  /*1b20*/  ISETP.NE.AND P1, PT, R8, 0x1, PT ;  /* 0x000000010800780c */ /* 0x000fe40003f25270 */
[----:B--2---:R-:W-:Y:S01]  /*1b30*/  ISETP.NE.AND P0, PT, R6, 0x1, PT ;  /* 0x000000010600780c */ /* 0x004fe20003f05270 */
[----:B------:R-:W-:-:S12]  /*1b40*/  IMAD.WIDE.U32 R6, R9, 0x4, R16 ;  /* 0x0000000409067825 */ /* 0x000fd800078e0010 */
[----:B------:R-:W-:Y:S05]  /*1b50*/  @!P0 BRA `(.L_x_24) ;  /* 0x00000000001c8947 */ /* 0x000fea0003800000 */
[----:B------:R-:W-:Y:S02]  /*1b60*/  R2UR UR4, R22 ;  /* 0x00000000160472ca */ /* 0x000fe400000e0000 */
[----:B------:R-:W-:-:S13]  /*1b70*/  R2UR UR5, R23 ;  /* 0x00000000170572ca */ /* 0x000fda00000e0000 */
[----:B------:R-:W2:Y:S02]  /*1b80*/  LD.E R11, desc[UR4][R6.64] ;  /* 0x00000004060b7980 */ /* 0x000ea4000c101900 */
[----:B--2---:R-:W-:-:S04]  /*1b90*/  ISETP.GE.AND P0, PT, R11, R0, PT ;  /* 0x000000000b00720c */ /* 0x004fc80003f06270 */
[----:B------:R-:W-:-:S04]  /*1ba0*/  ISETP.NE.AND P0, PT, R11, -0x1, !P0 ;  /* 0xffffffff0b00780c */ /* 0x000fc80004705270 */
[----:B------:R-:W-:Y:S02]  /*1bb0*/  SEL R0, R11, R0, P0 ;  /* 0x000000000b007207 */ /* 0x000fe40000000000 */
[----:B------:R-:W-:-:S07]  /*1bc0*/  SEL R27, R9, R27, P0 ;  /* 0x0000001b091b7207 */ /* 0x000fce0000000000 */
.L_x_24:
[----:B------:R-:W-:Y:S05]  /*1bd0*/  BSYNC.RECONVERGENT B0 ;  /* 0x0000000000007941 */ /* 0x000fea0003800200 */
.L_x_23:
[----:B------:R-:W-:Y:S04]  /*1be0*/  BSSY.RECONVERGENT B0, `(.L_x_22) ;  /* 0x000001e000007945 */ /* 0x000fe80003800200 */
[----:B------:R-:W-:Y:S05]  /*1bf0*/  @!P1 BRA `(.L_x_25) ;  /* 0x0000000000709947 */ /* 0x000fea0003800000 */
[----:B------:R-:W-:Y:S02]  /*1c00*/  R2UR UR4, R22 ;  /* 0x00000000160472ca */ /* 0x000fe400000e0000 */
[----:B------:R-:W-:-:S13]  /*1c10*/  R2UR UR5, R23 ;  /* 0x00000000170572ca */ /* 0x000fda00000e0000 */
[----:B------:R-:W2:Y:S01]  /*1c20*/  LD.E.U8 R10, desc[UR4][R4.64+0x1] ;  /* 0x00000104040a7980 */ /* 0x000ea2000c101100 */
[----:B------:R-:W-:Y:S01]  /*1c30*/  BSSY.RECONVERGENT B1, `(.L_x_26) ;  /* 0x000000b000017945 */ /* 0x000fe20003800200 */
[----:B------:R-:W-:Y:S02]  /*1c40*/  ISETP.NE.AND P1, PT, R8, 0x2, PT ;  /* 0x000000020800780c */ /* 0x000fe40003f25270 */
[----:B--2---:R-:W-:-:S13]  /*1c50*/  ISETP.NE.AND P0, PT, R10, 0x1, PT ;  /* 0x000000010a00780c */ /* 0x004fda0003f05270 */
[----:B------:R-:W-:Y:S05]  /*1c60*/  @!P0 BRA `(.L_x_27) ;  /* 0x00000000001c8947 */ /* 0x000fea0003800000 */
[----:B------:R-:W-:Y:S02]  /*1c70*/  R2UR UR4, R22 ;  /* 0x00000000160472ca */ /* 0x000fe400000e0000 */
[----:B------:R-:W-:-:S13]  /*1c80*/  R2UR UR5, R23 ;  /* 0x00000000170572ca */ /* 0x000fda00000e0000 */
[----:B------:R-:W2:Y:S02]  /*1c90*/  LD.E R11, desc[UR4][R6.64+0x4] ;  /* 0x00000404060b7980 */ /* 0x000ea4000c101900 */
[----:B--2---:R-:W-:-:S04]  /*1ca0*/  ISETP.GE.AND P0, PT, R11, R0, PT ;  /* 0x000000000b00720c */ /* 0x004fc80003f06270 */
[----:B------:R-:W-:-:S04]  /*1cb0*/  ISETP.NE.AND P0, PT, R11, -0x1, !P0 ;  /* 0xffffffff0b00780c */ /* 0x000fc80004705270 */
[----:B------:R-:W-:-:S09]  /*1cc0*/  SEL R0, R11, R0, P0 ;  /* 0x000000000b007207 */ /* 0x000fd20000000000 */
[----:B------:R-:W-:-:S07]  /*1cd0*/  @P0 VIADD R27, R9, 0x1 ;  /* 0x00000001091b0836 */ /* 0x000fce0000000000 */
.L_x_27:
[----:B------:R-:W-:Y:S05]  /*1ce0*/  BSYNC.RECONVERGENT B1 ;  /* 0x0000000000017941 */ /* 0x000fea0003800200 */
.L_x_26:
[----:B------:R-:W-:Y:S05]  /*1cf0*/  @!P1 BRA `(.L_x_25) ;  /* 0x0000000000309947 */ /* 0x000fea0003800000 */
[----:B------:R-:W-:Y:S02]  /*1d00*/  R2UR UR4, R22 ;  /* 0x00000000160472ca */ /* 0x000fe400000e0000 */
[----:B------:R-:W-:-:S13]  /*1d10*/  R2UR UR5, R23 ;  /* 0x00000000170572ca */ /* 0x000fda00000e0000 */
[----:B------:R-:W2:Y:S02]  /*1d20*/  LD.E.U8 R4, desc[UR4][R4.64+0x2] ;  /* 0x0000020404047980 */ /* 0x000ea4000c101100 */
        /* <DEDUP_REMOVED lines=9> */
.L_x_25:
[----:B------:R-:W-:Y:S05]  /*1dc0*/  BSYNC.RECONVERGENT B0 ;  /* 0x0000000000007941 */ /* 0x000fea0003800200 */
.L_x_22:
[----:B0-----:R-:W-:Y:S01]  /*1dd0*/  IADD3 R4, P0, PT, R27, R18, RZ ;  /* 0x000000121b047210 */ /* 0x001fe20007f1e0ff */
[----:B------:R-:W-:Y:S01]  /*1de0*/  IMAD.MOV.U32 R6, RZ, RZ, 0x1 ;  /* 0x00000001ff067424 */ /* 0x000fe200078e00ff */
[----:B------:R-:W-:Y:S01]  /*1df0*/  R2UR UR4, R22 ;  /* 0x00000000160472ca */ /* 0x000fe200000e0000 */
[----:B------:R-:W-:Y:S01]  /*1e00*/  BSSY.RECONVERGENT B7, `(.L_x_28) ;  /* 0x0000388000077945 */ /* 0x000fe20003800200 */
[----:B------:R-:W-:Y:S02]  /*1e10*/  R2UR UR5, R23 ;  /* 0x00000000170572ca */ /* 0x000fe400000e0000 */
[----:B------:R-:W-:Y:S02]  /*1e20*/  LEA.HI.X.SX32 R5, R27, R19, 0x1, P0 ;  /* 0x000000131b057211 */ /* 0x000fe400000f0eff */
[----:B------:R-:W-:-:S09]  /*1e30*/  ISETP.NE.AND P0, PT, R3, RZ, PT ;  /* 0x000000ff0300720c */ /* 0x000fd20003f05270 */
[----:B------:R0:W-:Y:S04]  /*1e40*/  ST.E.U8 desc[UR4][R4.64], R6 ;  /* 0x0000000604007985 */ /* 0x0001e8000c101104 */
[----:B------:R-:W-:Y:S05]  /*1e50*/  @P0 BRA `(.L_x_29) ;  /* 0x0000003800080947 */ /* 0x000fea0003800000 */
[----:B------:R-:W-:Y:S01]  /*1e60*/  MOV R8, 0x0 ;  /* 0x0000000000087802 */ /* 0x000fe20000000f00 */
[----:B------:R-:W-:Y:S01]  /*1e70*/  IMAD.MOV.U32 R26, RZ, RZ, RZ ;  /* 0x000000ffff1a7224 */ /* 0x000fe200078e00ff */
[----:B------:R-:W1:Y:S01]  /*1e80*/  LDCU.64 UR4, c[0x4][0x20] ;  /* 0x01000400ff0477ac */ /* 0x000e620008000a00 */
[----:B------:R-:W-:Y:S01]  /*1e90*/  ISETP.GE.U32.AND P0, PT, R24, 0xf, PT ;  /* 0x0000000f1800780c */ /* 0x000fe20003f06070 */
[----:B------:R2:W-:Y:S01]  /*1ea0*/  STL [R1+0x8], R0 ;  /* 0x0000080001007387 */ /* 0x0005e20000100800 */
[----:B0-----:R-:W-:Y:S01]  /*1eb0*/  IMAD.MOV.U32 R6, RZ, RZ, R28 ;  /* 0x000000ffff067224 */ /* 0x001fe200078e001c */
[----:B------:R-:W0:Y:S01]  /*1ec0*/  LDC.64 R8, c[0x4][R8] ;  /* 0x0100000008087b82 */ /* 0x000e220000000a00 */
[----:B------:R-:W-:Y:S01]  /*1ed0*/  IMAD.MOV.U32 R7, RZ, RZ, R2 ;  /* 0x000000ffff077224 */ /* 0x000fe200078e0002 */
[----:B------:R3:W-:Y:S01]  /*1ee0*/  STL.64 [R1], R26 ;  /* 0x0000001a01007387 */ /* 0x0007e20000100a00 */
[----:B------:R-:W-:Y:S01]  /*1ef0*/  IMAD.MOV.U32 R31, RZ, RZ, RZ ;  /* 0x000000ffff1f7224 */ /* 0x000fe200078e00ff */
[----:B--2---:R-:W-:Y:S01]  /*1f00*/  P2R R0, PR, RZ, 0x1 ;  /* 0x00000001ff007803 */ /* 0x004fe20000000000 */
[----:B-1----:R-:W-:-:S02]  /*1f10*/  IMAD.U32 R4, RZ, RZ, UR4 ;  /* 0x00000004ff047e24 */ /* 0x002fc4000f8e00ff */
[----:B---3--:R-:W-:-:S07]  /*1f20*/  IMAD.U32 R5, RZ, RZ, UR5 ;  /* 0x00000005ff057e24 */ /* 0x008fce000f8e00ff */
[----:B------:R-:W-:-:S07]  /*1f30*/  LEPC R20, `(.L_x_30) ;  /* 0x000000001014794e */ /* 0x000fce0000000000 */
[----:B0-----:R-:W-:Y:S05]  /*1f40*/  CALL.ABS.NOINC R8 ;  /* 0x0000000008007343 */ /* 0x001fea0003c00000 */
.L_x_30:
[----:B------:R-:W-:Y:S01]  /*1f50*/  MOV R8, 0x0 ;  /* 0x0000000000087802 */ /* 0x000fe20000000f00 */
[----:B------:R-:W0:Y:S01]  /*1f60*/  LDCU.64 UR4, c[0x4][0x28] ;  /* 0x01000500ff0477ac */ /* 0x000e220008000a00 */
[----:B------:R-:W-:-:S04]  /*1f70*/  CS2R R6, SRZ ;  /* 0x0000000000067805 */ /* 0x000fc8000001ff00 */
[----:B------:R-:W1:Y:S01]  /*1f80*/  LDC.64 R8, c[0x4][R8] ;  /* 0x0100000008087b82 */ /* 0x000e620000000a00 */
[----:B0-----:R-:W-:Y:S02]  /*1f90*/  IMAD.U32 R4, RZ, RZ, UR4 ;  /* 0x00000004ff047e24 */ /* 0x001fe4000f8e00ff */
[----:B------:R-:W-:-:S07]  /*1fa0*/  IMAD.U32 R5, RZ, RZ, UR5 ;  /* 0x00000005ff057e24 */ /* 0x000fce000f8e00ff */
[----:B------:R-:W-:-:S07]  /*1fb0*/  LEPC R20, `(.L_x_31) ;  /* 0x000000001014794e */ /* 0x000fce0000000000 */
[----:B-1----:R-:W-:Y:S05]  /*1fc0*/  CALL.ABS.NOINC R8 ;  /* 0x0000000008007343 */ /* 0x002fea0003c00000 */
.L_x_31:
[----:B------:R-:W-:-:S13]  /*1fd0*/  ISETP.GE.U32.AND P6, PT, R24, 0xf, PT ;  /* 0x0000000f1800780c */ /* 0x000fda0003fc6070 */
[----:B------:R-:W-:Y:S05]  /*1fe0*/  @!P6 BRA `(.L_x_32) ;  /* 0x0000000c0030e947 */ /* 0x000fea0003800000 */
[----:B------:R-:W-:Y:S01]  /*1ff0*/  BSSY.RECONVERGENT B6, `(.L_x_33) ;  /* 0x00000ca000067945 */ /* 0x000fe20003800200 */
[----:B------:R-:W-:-:S07]  /*2000*/  IMAD.MOV.U32 R31, RZ, RZ, RZ ;  /* 0x000000ffff1f7224 */ /* 0x000fce00078e00ff */
.L_x_50:
[----:B------:R-:W-:Y:S01]  /*2010*/  R2UR UR4, R22 ;  /* 0x00000000160472ca */ /* 0x000fe200000e0000 */
[----:B------:R-:W-:Y:S01]  /*2020*/  IMAD.WIDE.U32 R24, R31, 0x4, R16 ;  /* 0x000000041f187825 */ /* 0x000fe200078e0010 */
[----:B------:R-:W-:-:S13]  /*2030*/  R2UR UR5, R23 ;  /* 0x00000000170572ca */ /* 0x000fda00000e0000 */
[----:B------:R-:W2:Y:S01]  /*2040*/  LD.E R0, desc[UR4][R24.64] ;  /* 0x0000000418007980 */ /* 0x000ea2000c101900 */
[----:B------:R-:W-:Y:S01]  /*2050*/  MOV R8, 0x0 ;  /* 0x0000000000087802 */ /* 0x000fe20000000f00 */
[----:B------:R-:W0:Y:S01]  /*2060*/  LDCU.64 UR4, c[0x4][0x30] ;  /* 0x01000600ff0477ac */ /* 0x000e220008000a00 */
[----:B------:R-:W-:Y:S02]  /*2070*/  VIADD R31, R31, 0x10 ;  /* 0x000000101f1f7836 */ /* 0x000fe40000000000 */
[----:B------:R-:W-:Y:S02]  /*2080*/  IMAD.MOV.U32 R6, RZ, RZ, R28 ;  /* 0x000000ffff067224 */ /* 0x000fe400078e001c */
[----:B------:R-:W1:Y:S01]  /*2090*/  LDC.64 R8, c[0x4][R8] ;  /* 0x0100000008087b82 */ /* 0x000e620000000a00 */
[----:B------:R-:W-:Y:S01]  /*20a0*/  ISETP.NE.AND P0, PT, R31, R30, PT ;  /* 0x0000001e1f00720c */ /* 0x000fe20003f05270 */
[----:B------:R-:W-:-:S03]  /*20b0*/  IMAD.MOV.U32 R7, RZ, RZ, R2 ;  /* 0x000000ffff077224 */ /* 0x000fc600078e0002 */
[----:B------:R-:W-:Y:S01]  /*20c0*/  P2R R32, PR, RZ, 0x1 ;  /* 0x00000001ff207803 */ /* 0x000fe20000000000 */
[----:B0-----:R-:W-:Y:S02]  /*20d0*/  IMAD.U32 R4, RZ, RZ, UR4 ;  /* 0x00000004ff047e24 */ /* 0x001fe4000f8e00ff */
[----:B------:R-:W-:Y:S01]  /*20e0*/  IMAD.U32 R5, RZ, RZ, UR5 ;  /* 0x00000005ff057e24 */ /* 0x000fe2000f8e00ff */
[----:B-12---:R0:W-:Y:S06]  /*20f0*/  STL [R1], R0 ;  /* 0x0000000001007387 */ /* 0x0061ec0000100800 */
[----:B------:R-:W-:-:S07]  /*2100*/  LEPC R20, `(.L_x_34) ;  /* 0x000000001014794e */ /* 0x000fce0000000000 */
[----:B0-----:R-:W-:Y:S05]  /*2110*/  CALL.ABS.NOINC R8 ;  /* 0x0000000008007343 */ /* 0x001fea0003c00000 */
.L_x_34:
[----:B------:R-:W-:Y:S02]  /*2120*/  R2UR UR4, R22 ;  /* 0x00000000160472ca */ /* 0x000fe400000e0000 */
[----:B------:R-:W-:-:S13]  /*2130*/  R2UR UR5, R23 ;  /* 0x00000000170572ca */ /* 0x000fda00000e0000 */
[----:B------:R-:W2:Y:S01]  /*2140*/  LD.E R0, desc[UR4][R24.64+0x4] ;  /* 0x0000040418007980 */ /* 0x000ea2000c101900 */
[----:B------:R-:W-:Y:S01]  /*2150*/  MOV R26, 0x0 ;  /* 0x00000000001a7802 */ /* 0x000fe20000000f00 */
[----:B------:R-:W0:Y:S01]  /*2160*/  LDCU.64 UR4, c[0x4][0x30] ;  /* 0x01000600ff0477ac */ /* 0x000e220008000a00 */
[----:B------:R-:W-:Y:S02]  /*2170*/  IMAD.MOV.U32 R6, RZ, RZ, R28 ;  /* 0x000000ffff067224 */ /* 0x000fe400078e001c */
[----:B------:R1:W3:Y:S01]  /*2180*/  LDC.64 R8, c[0x4][R26] ;  /* 0x010000001a087b82 */ /* 0x0002e20000000a00 */
[----:B------:R-:W-:Y:S02]  /*2190*/  IMAD.MOV.U32 R7, RZ, RZ, R2 ;  /* 0x000000ffff077224 */ /* 0x000fe400078e0002 */
[----:B0-----:R-:W-:Y:S02]  /*21a0*/  IMAD.U32 R4, RZ, RZ, UR4 ;  /* 0x00000004ff047e24 */ /* 0x001fe4000f8e00ff */
[----:B------:R-:W-:Y:S01]  /*21b0*/  IMAD.U32 R5, RZ, RZ, UR5 ;  /* 0x00000005ff057e24 */ /* 0x000fe2000f8e00ff */
[----:B--23--:R1:W-:Y:S06]  /*21c0*/  STL [R1], R0 ;  /* 0x0000000001007387 */ /* 0x00c3ec0000100800 */
[----:B------:R-:W-:-:S07]  /*21d0*/  LEPC R20, `(.L_x_35) ;  /* 0x000000001014794e */ /* 0x000fce0000000000 */
[----:B-1----:R-:W-:Y:S05]  /*21e0*/  CALL.ABS.NOINC R8 ;  /* 0x0000000008007343 */ /* 0x002fea0003c00000 */
.L_x_35:
[----:B------:R-:W-:Y:S02]  /*21f0*/  R2UR UR4, R22 ;  /* 0x00000000160472ca */ /* 0x000fe400000e0000 */
[----:B------:R-:W-:-:S13]  /*2200*/  R2UR UR5, R23 ;  /* 0x00000000170572ca */ /* 0x000fda00000e0000 */
[----:B------:R-:W2:Y:S01]  /*2210*/  LD.E R0, desc[UR4][R24.64+0x8] ;  /* 0x0000080418007980 */ /* 0x000ea2000c101900 */
[----:B------:R0:W1:Y:S01]  /*2220*/  LDC.64 R8, c[0x4][R26] ;  /* 0x010000001a087b82 */ /* 0x0000620000000a00 */
[----:B------:R-:W3:Y:S01]  /*2230*/  LDCU.64 UR4, c[0x4][0x30] ;  /* 0x01000600ff0477ac */ /* 0x000ee20008000a00 */
[----:B------:R-:W-:Y:S02]  /*2240*/  IMAD.MOV.U32 R6, RZ, RZ, R28 ;  /* 0x000000ffff067224 */ /* 0x000fe400078e001c */
[----:B------:R-:W-:Y:S02]  /*2250*/  IMAD.MOV.U32 R7, RZ, RZ, R2 ;  /* 0x000000ffff077224 */ /* 0x000fe400078e0002 */
[----:B---3--:R-:W-:Y:S02]  /*2260*/  IMAD.U32 R4, RZ, RZ, UR4 ;  /* 0x00000004ff047e24 */ /* 0x008fe4000f8e00ff */
[----:B------:R-:W-:Y:S01]  /*2270*/  IMAD.U32 R5, RZ, RZ, UR5 ;  /* 0x00000005ff057e24 */ /* 0x000fe2000f8e00ff */
[----:B-12---:R0:W-:Y:S06]  /*2280*/  STL [R1], R0 ;  /* 0x0000000001007387 */ /* 0x0061ec0000100800 */
[----:B------:R-:W-:-:S07]  /*2290*/  LEPC R20, `(.L_x_36) ;  /* 0x000000001014794e */ /* 0x000fce0000000000 */
[----:B0-----:R-:W-:Y:S05]  /*22a0*/  CALL.ABS.NOINC R8 ;  /* 0x0000000008007343 */ /* 0x001fea0003c00000 */
.L_x_36:
        /* <DEDUP_REMOVED lines=12> */
.L_x_37:
        /* <DEDUP_REMOVED lines=12> */
.L_x_38:
        /* <DEDUP_REMOVED lines=12> */
.L_x_39:
        /* <DEDUP_REMOVED lines=12> */
.L_x_40:
        /* <DEDUP_REMOVED lines=12> */
.L_x_41:
        /* <DEDUP_REMOVED lines=12> */
.L_x_42:
        /* <DEDUP_REMOVED lines=12> */
.L_x_43:
        /* <DEDUP_REMOVED lines=12> */
.L_x_44:
        /* <DEDUP_REMOVED lines=12> */
.L_x_45:
        /* <DEDUP_REMOVED lines=12> */
.L_x_46:
        /* <DEDUP_REMOVED lines=12> */
.L_x_47:
        /* <DEDUP_REMOVED lines=12> */
.L_x_48:
        /* <DEDUP_REMOVED lines=12> */
.L_x_49:
[----:B------:R-:W-:-:S13]  /*2c70*/  ISETP.NE.AND P6, PT, R32, RZ, PT ;  /* 0x000000ff2000720c */ /* 0x000fda0003fc5270 */
[----:B------:R-:W-:Y:S05]  /*2c80*/  @P6 BRA `(.L_x_50) ;  /* 0xfffffff000e06947 */ /* 0x000fea000383ffff */
[----:B------:R-:W-:Y:S05]  /*2c90*/  BSYNC.RECONVERGENT B6 ;  /* 0x0000000000067941 */ /* 0x000fea0003800200 */
.L_x_33:
[----:B------:R-:W-:-:S07]  /*2ca0*/  IMAD.MOV.U32 R31, RZ, RZ, R30 ;  /* 0x000000ffff1f7224 */ /* 0x000fce00078e001e */
.L_x_32:
[----:B------:R-:W0:Y:S02]  /*2cb0*/  LDC R26, c[0x0][0x388] ;  /* 0x0000e200ff1a7b82 */ /* 0x000e240000000800 */
[----:B0-----:R-:W-:-:S04]  /*2cc0*/  LOP3.LUT R0, R26, 0xf, RZ, 0xc0, !PT ;  /* 0x0000000f1a007812 */ /* 0x001fc800078ec0ff */
[----:B------:R-:W-:-:S13]  /*2cd0*/  ISETP.NE.AND P0, PT, R0, RZ, PT ;  /* 0x000000ff0000720c */ /* 0x000fda0003f05270 */
[----:B------:R-:W-:Y:S05]  /*2ce0*/  @!P0 BRA `(.L_x_51) ;  /* 0x0000000c004c8947 */ /* 0x000fea0003800000 */
[----:B------:R-:W-:-:S05]  /*2cf0*/  VIADD R0, R0, 0xffffffff ;  /* 0xffffffff00007836 */ /* 0x000fca0000000000 */
[----:B------:R-:W-:-:S13]  /*2d00*/  ISETP.GE.U32.AND P0, PT, R0, 0x7, PT ;  /* 0x000000070000780c */ /* 0x000fda0003f06070 */
[----:B------:R-:W-:Y:S05]  /*2d10*/  @!P0 BRA `(.L_x_52) ;  /* 0x0000000400908947 */ /* 0x000fea0003800000 */
[----:B------:R-:W-:Y:S01]  /*2d20*/  R2UR UR4, R22 ;  /* 0x00000000160472ca */ /* 0x000fe200000e0000 */
[----:B------:R-:W-:Y:S01]  /*2d30*/  IMAD.WIDE.U32 R24, R31, 0x4, R16 ;  /* 0x000000041f187825 */ /* 0x000fe200078e0010 */
[----:B------:R-:W-:-:S13]  /*2d40*/  R2UR UR5, R23 ;  /* 0x00000000170572ca */ /* 0x000fda00000e0000 */
[----:B------:R-:W2:Y:S01]  /*2d50*/  LD.E R0, desc[UR4][R24.64] ;  /* 0x0000000418007980 */ /* 0x000ea2000c101900 */
[----:B------:R-:W-:Y:S01]  /*2d60*/  MOV R8, 0x0 ;  /* 0x0000000000087802 */ /* 0x000fe20000000f00 */
[----:B------:R-:W0:Y:S01]  /*2d70*/  LDCU.64 UR4, c[0x4][0x30] ;  /* 0x01000600ff0477ac */ /* 0x000e220008000a00 */
[----:B------:R-:W-:Y:S02]  /*2d80*/  IMAD.MOV.U32 R6, RZ, RZ, R28 ;  /* 0x000000ffff067224 */ /* 0x000fe400078e001c */
[----:B------:R-:W-:Y:S02]  /*2d90*/  IMAD.MOV.U32 R7, RZ, RZ, R2 ;  /* 0x000000ffff077224 */ /* 0x000fe400078e0002 */
[----:B------:R-:W1:Y:S01]  /*2da0*/  LDC.64 R8, c[0x4][R8] ;  /* 0x0100000008087b82 */ /* 0x000e620000000a00 */
[----:B0-----:R-:W-:Y:S02]  /*2db0*/  IMAD.U32 R4, RZ, RZ, UR4 ;  /* 0x00000004ff047e24 */ /* 0x001fe4000f8e00ff */
[----:B------:R-:W-:Y:S01]  /*2dc0*/  IMAD.U32 R5, RZ, RZ, UR5 ;  /* 0x00000005ff057e24 */ /* 0x000fe2000f8e00ff */
[----:B-12---:R0:W-:Y:S06]  /*2dd0*/  STL [R1], R0 ;  /* 0x0000000001007387 */ /* 0x0061ec0000100800 */
[----:B------:R-:W-:-:S07]  /*2de0*/  LEPC R20, `(.L_x_53) ;  /* 0x000000001014794e */ /* 0x000fce0000000000 */
[----:B0-----:R-:W-:Y:S05]  /*2df0*/  CALL.ABS.NOINC R8 ;  /* 0x0000000008007343 */ /* 0x001fea0003c00000 */
.L_x_53:
        /* <DEDUP_REMOVED lines=13> */
.L_x_54:
        /* <DEDUP_REMOVED lines=12> */
.L_x_55:
        /* <DEDUP_REMOVED lines=12> */
.L_x_56:
        /* <DEDUP_REMOVED lines=12> */
.L_x_57:
        /* <DEDUP_REMOVED lines=12> */
.L_x_58:
        /* <DEDUP_REMOVED lines=12> */
.L_x_59:
[----:B------:R-:W-:Y:S02]  /*3290*/  R2UR UR4, R22 ;  /* 0x00000000160472ca */ /* 0x000fe400000e0000 */
[----:B------:R-:W-:-:S13]  /*32a0*/  R2UR UR5, R23 ;  /* 0x00000000170572ca */ /* 0x000fda00000e0000 */
[----:B------:R-:W2:Y:S01]  /*32b0*/  LD.E R24, desc[UR4][R24.64+0x1c] ;  /* 0x00001c0418187980 */ /* 0x000ea2000c101900 */
[----:B------:R-:W0:Y:S01]  /*32c0*/  LDC.64 R32, c[0x4][R32] ;  /* 0x0100000020207b82 */ /* 0x000e220000000a00 */
[----:B------:R-:W1:Y:S01]  /*32d0*/  LDCU.64 UR4, c[0x4][0x30] ;  /* 0x01000600ff0477ac */ /* 0x000e620008000a00 */
[----:B------:R-:W-:Y:S02]  /*32e0*/  IMAD.MOV.U32 R6, RZ, RZ, R28 ;  /* 0x000000ffff067224 */ /* 0x000fe400078e001c */
[----:B------:R-:W-:Y:S02]  /*32f0*/  IMAD.MOV.U32 R7, RZ, RZ, R2 ;  /* 0x000000ffff077224 */ /* 0x000fe400078e0002 */
[----:B-1----:R-:W-:Y:S02]  /*3300*/  IMAD.U32 R4, RZ, RZ, UR4 ;  /* 0x00000004ff047e24 */ /* 0x002fe4000f8e00ff */
[----:B------:R-:W-:Y:S01]  /*3310*/  IMAD.U32 R5, RZ, RZ, UR5 ;  /* 0x00000005ff057e24 */ /* 0x000fe2000f8e00ff */
[----:B0-2---:R1:W-:Y:S06]  /*3320*/  STL [R1], R24 ;  /* 0x0000001801007387 */ /* 0x0053ec0000100800 */
[----:B------:R-:W-:-:S07]  /*3330*/  LEPC R20, `(.L_x_60) ;  /* 0x000000001014794e */ /* 0x000fce0000000000 */
[----:B-1----:R-:W-:Y:S05]  /*3340*/  CALL.ABS.NOINC R32 ;  /* 0x0000000020007343 */ /* 0x002fea0003c00000 */
.L_x_60:
[----:B------:R-:W-:-:S07]  /*3350*/  VIADD R31, R31, 0x8 ;  /* 0x000000081f1f7836 */ /* 0x000fce0000000000 */
.L_x_52:
[----:B------:R-:W-:-:S04]  /*3360*/  LOP3.LUT R0, R26, 0x7, RZ, 0xc0, !PT ;  /* 0x000000071a007812 */ /* 0x000fc800078ec0ff */
        /* <DEDUP_REMOVED lines=19> */
.L_x_62:
        /* <DEDUP_REMOVED lines=13> */
.L_x_63:
        /* <DEDUP_REMOVED lines=12> */
.L_x_64:
        /* <DEDUP_REMOVED lines=12> */
.L_x_65:
[----:B------:R-:W-:-:S07]  /*36f0*/  VIADD R31, R31, 0x4 ;  /* 0x000000041f1f7836 */ /* 0x000fce0000000000 */
.L_x_61:
[----:B------:R-:W-:-:S04]  /*3700*/  LOP3.LUT R32, R26, 0x3, RZ, 0xc0, !PT ;  /* 0x000000031a207812 */ /* 0x000fc800078ec0ff */
[----:B------:R-:W-:-:S13]  /*3710*/  ISETP.NE.AND P0, PT, R32, RZ, PT ;  /* 0x000000ff2000720c */ /* 0x000fda0003f05270 */
[----:B------:R-:W-:Y:S05]  /*3720*/  @!P0 BRA `(.L_x_51) ;  /* 0x0000000000bc8947 */ /* 0x000fea0003800000 */
[----:B------:R-:W-:Y:S01]  /*3730*/  R2UR UR4, R22 ;  /* 0x00000000160472ca */ /* 0x000fe200000e0000 */
[----:B------:R-:W-:Y:S01]  /*3740*/  IMAD.WIDE.U32 R24, R31, 0x4, R16 ;  /* 0x000000041f187825 */ /* 0x000fe200078e0010 */
[----:B------:R-:W-:-:S13]  /*3750*/  R2UR UR5, R23 ;  /* 0x00000000170572ca */ /* 0x000fda00000e0000 */
[----:B------:R-:W2:Y:S01]  /*3760*/  LD.E R0, desc[UR4][R24.64] ;  /* 0x0000000418007980 */ /* 0x000ea2000c101900 */
[----:B------:R-:W-:Y:S01]  /*3770*/  MOV R8, 0x0 ;  /* 0x0000000000087802 */ /* 0x000fe20000000f00 */
[----:B------:R-:W0:Y:S01]  /*3780*/  LDCU.64 UR4, c[0x4][0x30] ;  /* 0x01000600ff0477ac */ /* 0x000e220008000a00 */
[----:B------:R-:W-:Y:S01]  /*3790*/  ISETP.NE.AND P0, PT, R32, 0x1, PT ;  /* 0x000000012000780c */ /* 0x000fe20003f05270 */
[----:B------:R-:W-:Y:S02]  /*37a0*/  IMAD.MOV.U32 R6, RZ, RZ, R28 ;  /* 0x000000ffff067224 */ /* 0x000fe400078e001c */
[----:B------:R-:W-:Y:S01]  /*37b0*/  IMAD.MOV.U32 R7, RZ, RZ, R2 ;  /* 0x000000ffff077224 */ /* 0x000fe200078e0002 */
[----:B------:R-:W1:Y:S01]  /*37c0*/  LDC.64 R8, c[0x4][R8] ;  /* 0x0100000008087b82 */ /* 0x000e620000000a00 */
[----:B0-----:R-:W-:Y:S02]  /*37d0*/  IMAD.U32 R4, RZ, RZ, UR4 ;  /* 0x00000004ff047e24 */ /* 0x001fe4000f8e00ff */
[----:B------:R-:W-:Y:S01]  /*37e0*/  IMAD.U32 R5, RZ, RZ, UR5 ;  /* 0x00000005ff057e24 */ /* 0x000fe2000f8e00ff */
[----:B--2---:R0:W-:Y:S02]  /*37f0*/  STL [R1], R0 ;  /* 0x0000000001007387 */ /* 0x0041e40000100800 */
[----:B01----:R-:W-:-:S07]  /*3800*/  P2R R0, PR, RZ, 0x1 ;  /* 0x00000001ff007803 */ /* 0x003fce0000000000 */
[----:B------:R-:W-:-:S07]  /*3810*/  LEPC R20, `(.L_x_66) ;  /* 0x000000001014794e */ /* 0x000fce0000000000 */
[----:B------:R-:W-:Y:S05]  /*3820*/  CALL.ABS.NOINC R8 ;  /* 0x0000000008007343 */ /* 0x000fea0003c00000 */
.L_x_66:
[----:B------:R-:W-:-:S13]  /*3830*/  ISETP.NE.AND P6, PT, R32, 0x1, PT ;  /* 0x000000012000780c */ /* 0x000fda0003fc5270 */
[----:B------:R-:W-:Y:S05]  /*3840*/  @!P6 BRA `(.L_x_51) ;  /* 0x000000000074e947 */ /* 0x000fea0003800000 */
[----:B------:R-:W-:Y:S02]  /*3850*/  R2UR UR4, R22 ;  /* 0x00000000160472ca */ /* 0x000fe400000e0000 */
[----:B------:R-:W-:-:S13]  /*3860*/  R2UR UR5, R23 ;  /* 0x00000000170572ca */ /* 0x000fda00000e0000 */
[----:B------:R-:W2:Y:S01]  /*3870*/  LD.E R0, desc[UR4][R24.64+0x4] ;  /* 0x0000040418007980 */ /* 0x000ea2000c101900 */
[----:B------:R-:W-:Y:S01]  /*3880*/  MOV R31, 0x0 ;  /* 0x00000000001f7802 */ /* 0x000fe20000000f00 */
[----:B------:R-:W0:Y:S01]  /*3890*/  LDCU.64 UR4, c[0x4][0x30] ;  /* 0x01000600ff0477ac */ /* 0x000e220008000a00 */
[----:B------:R-:W-:Y:S01]  /*38a0*/  ISETP.NE.AND P0, PT, R32, 0x2, PT ;  /* 0x000000022000780c */ /* 0x000fe20003f05270 */
[----:B------:R-:W-:Y:S01]  /*38b0*/  IMAD.MOV.U32 R6, RZ, RZ, R28 ;  /* 0x000000ffff067224 */ /* 0x000fe200078e001c */
[----:B------:R1:W3:Y:S01]  /*38c0*/  LDC.64 R8, c[0x4][R31] ;  /* 0x010000001f087b82 */ /* 0x0002e20000000a00 */
[----:B------:R-:W-:Y:S02]  /*38d0*/  IMAD.MOV.U32 R7, RZ, RZ, R2 ;  /* 0x000000ffff077224 */ /* 0x000fe400078e0002 */
[----:B0-----:R-:W-:Y:S02]  /*38e0*/  IMAD.U32 R4, RZ, RZ, UR4 ;  /* 0x00000004ff047e24 */ /* 0x001fe4000f8e00ff */
[----:B------:R-:W-:Y:S01]  /*38f0*/  IMAD.U32 R5, RZ, RZ, UR5 ;  /* 0x00000005ff057e24 */ /* 0x000fe2000f8e00ff */
[----:B--2---:R0:W-:Y:S02]  /*3900*/  STL [R1], R0 ;  /* 0x0000000001007387 */ /* 0x0041e40000100800 */
[----:B01-3--:R-:W-:-:S07]  /*3910*/  P2R R0, PR, RZ, 0x1 ;  /* 0x00000001ff007803 */ /* 0x00bfce0000000000 */
[----:B------:R-:W-:-:S07]  /*3920*/  LEPC R20, `(.L_x_67) ;  /* 0x000000001014794e */ /* 0x000fce0000000000 */
[----:B------:R-:W-:Y:S05]  /*3930*/  CALL.ABS.NOINC R8 ;  /* 0x0000000008007343 */ /* 0x000fea0003c00000 */
.L_x_67:
[----:B------:R-:W-:-:S13]  /*3940*/  ISETP.NE.AND P6, PT, R32, 0x2, PT ;  /* 0x000000022000780c */ /* 0x000fda0003fc5270 */
[----:B------:R-:W-:Y:S05]  /*3950*/  @!P6 BRA `(.L_x_51) ;  /* 0x000000000030e947 */ /* 0x000fea0003800000 */
        /* <DEDUP_REMOVED lines=12> */
.L_x_51:
[----:B------:R-:W-:Y:S01]  /*3a20*/  MOV R8, 0x0 ;  /* 0x0000000000087802 */ /* 0x000fe20000000f00 */
[----:B------:R-:W0:Y:S01]  /*3a30*/  LDCU.64 UR4, c[0x4][0x38] ;  /* 0x01000700ff0477ac */ /* 0x000e220008000a00 */
[----:B------:R-:W-:Y:S01]  /*3a40*/  VIADD R26, R26, 0xffffffff ;  /* 0xffffffff1a1a7836 */ /* 0x000fe20000000000 */
[----:B------:R-:W-:-:S03]  /*3a50*/  CS2R R6, SRZ ;  /* 0x0000000000067805 */ /* 0x000fc6000001ff00 */
[----:B------:R-:W1:Y:S01]  /*3a60*/  LDC.64 R8, c[0x4][R8] ;  /* 0x0100000008087b82 */ /* 0x000e620000000a00 */
[----:B------:R-:W-:-:S04]  /*3a70*/  ISETP.GE.U32.AND P0, PT, R26, 0xf, PT ;  /* 0x0000000f1a00780c */ /* 0x000fc80003f06070 */
[----:B------:R-:W-:Y:S01]  /*3a80*/  P2R R0, PR, RZ, 0x1 ;  /* 0x00000001ff007803 */ /* 0x000fe20000000000 */
[----:B0-----:R-:W-:Y:S02]  /*3a90*/  IMAD.U32 R4, RZ, RZ, UR4 ;  /* 0x00000004ff047e24 */ /* 0x001fe4000f8e00ff */
[----:B------:R-:W-:-:S07]  /*3aa0*/  IMAD.U32 R5, RZ, RZ, UR5 ;  /* 0x00000005ff057e24 */ /* 0x000fce000f8e00ff */
[----:B------:R-:W-:-:S07]  /*3ab0*/  LEPC R20, `(.L_x_68) ;  /* 0x000000001014794e */ /* 0x000fce0000000000 */
[----:B-1----:R-:W-:Y:S05]  /*3ac0*/  CALL.ABS.NOINC R8 ;  /* 0x0000000008007343 */ /* 0x002fea0003c00000 */
.L_x_68:
        /* <DEDUP_REMOVED lines=8> */
.L_x_69:
[----:B------:R-:W-:Y:S01]  /*3b50*/  ISETP.GE.U32.AND P6, PT, R26, 0xf, PT ;  /* 0x0000000f1a00780c */ /* 0x000fe20003fc6070 */
[----:B------:R-:W-:-:S12]  /*3b60*/  IMAD.MOV.U32 R31, RZ, RZ, RZ ;  /* 0x000000ffff1f7224 */ /* 0x000fd800078e00ff */
[----:B------:R-:W-:Y:S05]  /*3b70*/  @!P6 BRA `(.L_x_70) ;  /* 0x0000000c0034e947 */ /* 0x000fea0003800000 */
[----:B------:R-:W-:Y:S01]  /*3b80*/  BSSY.RECONVERGENT B6, `(.L_x_71) ;  /* 0x00000cb000067945 */ /* 0x000fe20003800200 */
[----:B------:R-:W-:-:S07]  /*3b90*/  IMAD.MOV.U32 R31, RZ, RZ, RZ ;  /* 0x000000ffff1f7224 */ /* 0x000fce00078e00ff */
.L_x_88:
[----:B------:R-:W-:Y:S02]  /*3ba0*/  R2UR UR4, R22 ;  /* 0x00000000160472ca */ /* 0x000fe400000e0000 */
[----:B------:R-:W-:Y:S02]  /*3bb0*/  R2UR UR5, R23 ;  /* 0x00000000170572ca */ /* 0x000fe400000e0000 */
[----:B------:R-:W-:-:S05]  /*3bc0*/  IADD3 R24, P0, PT, R31, R18, RZ ;  /* 0x000000121f187210 */ /* 0x000fca0007f1e0ff */
[----:B------:R-:W-:-:S06]  /*3bd0*/  IMAD.X R25, RZ, RZ, R19, P0 ;  /* 0x000000ffff197224 */ /* 0x000fcc00000e0613 */
[----:B------:R-:W2:Y:S01]  /*3be0*/  LD.E.S8 R0, desc[UR4][R24.64] ;  /* 0x0000000418007980 */ /* 0x000ea2000c101300 */
        /* <DEDUP_REMOVED lines=13> */
.L_x_72:
[----:B------:R-:W-:Y:S02]  /*3cc0*/  R2UR UR4, R22 ;  /* 0x00000000160472ca */ /* 0x000fe400000e0000 */
[----:B------:R-:W-:-:S13]  /*3cd0*/  R2UR UR5, R23 ;  /* 0x00000000170572ca */ /* 0x000fda00000e0000 */
[----:B------:R-:W2:Y:S01]  /*3ce0*/  LD.E.S8 R0, desc[UR4][R24.64+0x1] ;  /* 0x0000010418007980 */ /* 0x000ea2000c101300 */
        /* <DEDUP_REMOVED lines=10> */
.L_x_73:
[----:B------:R-:W-:Y:S02]  /*3d90*/  R2UR UR4, R22 ;  /* 0x00000000160472ca */ /* 0x000fe400000e0000 */
[----:B------:R-:W-:-:S13]  /*3da0*/  R2UR UR5, R23 ;  /* 0x00000000170572ca */ /* 0x000fda00000e0000 */
[----:B------:R-:W2:Y:S01]  /*3db0*/  LD.E.S8 R0, desc[UR4][R24.64+0x2] ;  /* 0x0000020418007980 */ /* 0x000ea2000c101300 */
        /* <DEDUP_REMOVED lines=9> */
.L_x_74:
        /* <DEDUP_REMOVED lines=12> */
.L_x_75:
        /* <DEDUP_REMOVED lines=12> */
.L_x_76:
        /* <DEDUP_REMOVED lines=12> */
.L_x_77:
        /* <DEDUP_REMOVED lines=12> */
.L_x_78:
        /* <DEDUP_REMOVED lines=12> */
.L_x_79:
        /* <DEDUP_REMOVED lines=12> */
.L_x_80:
        /* <DEDUP_REMOVED lines=12> */
.L_x_81:
        /* <DEDUP_REMOVED lines=12> */
.L_x_82:
        /* <DEDUP_REMOVED lines=12> */
.L_x_83:
        /* <DEDUP_REMOVED lines=12> */
.L_x_84:
        /* <DEDUP_REMOVED lines=12> */
.L_x_85:
        /* <DEDUP_REMOVED lines=12> */
.L_x_86:
        /* <DEDUP_REMOVED lines=12> */
.L_x_87:
[----:B------:R-:W-:-:S13]  /*4810*/  ISETP.NE.AND P6, PT, R32, RZ, PT ;  /* 0x000000ff2000720c */ /* 0x000fda0003fc5270 */
[----:B------:R-:W-:Y:S05]  /*4820*/  @P6 BRA `(.L_x_88) ;  /* 0xfffffff000dc6947 */ /* 0x000fea000383ffff */
[----:B------:R-:W-:Y:S05]  /*4830*/  BSYNC.RECONVERGENT B6 ;  /* 0x0000000000067941 */ /* 0x000fea0003800200 */
.L_x_71:
[----:B------:R-:W-:-:S07]  /*4840*/  IMAD.MOV.U32 R31, RZ, RZ, R30 ;  /* 0x000000ffff1f7224 */ /* 0x000fce00078e001e */
.L_x_70:
[----:B------:R-:W0:Y:S02]  /*4850*/  LDC R26, c[0x0][0x388] ;  /* 0x0000e200ff1a7b82 */ /* 0x000e240000000800 */
[----:B0-----:R-:W-:-:S04]  /*4860*/  LOP3.LUT R0, R26, 0xf, RZ, 0xc0, !PT ;  /* 0x0000000f1a007812 */ /* 0x001fc800078ec0ff */
[----:B------:R-:W-:-:S13]  /*4870*/  ISETP.NE.AND P0, PT, R0, RZ, PT ;  /* 0x000000ff0000720c */ /* 0x000fda0003f05270 */
[----:B------:R-:W-:Y:S05]  /*4880*/  @!P0 BRA `(.L_x_89) ;  /* 0x0000000c005c8947 */ /* 0x000fea0003800000 */
[----:B------:R-:W-:-:S05]  /*4890*/  VIADD R0, R0, 0xffffffff ;  /* 0xffffffff00007836 */ /* 0x000fca0000000000 */
[----:B------:R-:W-:-:S13]  /*48a0*/  ISETP.GE.U32.AND P0, PT, R0, 0x7, PT ;  /* 0x000000070000780c */ /* 0x000fda0003f06070 */
[----:B------:R-:W-:Y:S05]  /*48b0*/  @!P0 BRA `(.L_x_90) ;  /* 0x0000000400948947 */ /* 0x000fea0003800000 */
[----:B------:R-:W-:Y:S02]  /*48c0*/  R2UR UR4, R22 ;  /* 0x00000000160472ca */ /* 0x000fe400000e0000 */
[----:B------:R-:W-:Y:S02]  /*48d0*/  R2UR UR5, R23 ;  /* 0x00000000170572ca */ /* 0x000fe400000e0000 */
[----:B------:R-:W-:-:S05]  /*48e0*/  IADD3 R24, P0, PT, R31, R18, RZ ;  /* 0x000000121f187210 */ /* 0x000fca0007f1e0ff */
[----:B------:R-:W-:-:S06]  /*48f0*/  IMAD.X R25, RZ, RZ, R19, P0 ;  /* 0x000000ffff197224 */ /* 0x000fcc00000e0613 */
[----:B------:R-:W2:Y:S01]  /*4900*/  LD.E.S8 R0, desc[UR4][R24.64] ;  /* 0x0000000418007980 */ /* 0x000ea2000c101300 */
        /* <DEDUP_REMOVED lines=10> */
.L_x_91:
        /* <DEDUP_REMOVED lines=13> */
.L_x_92:
        /* <DEDUP_REMOVED lines=12> */
.L_x_93:
        /* <DEDUP_REMOVED lines=12> */
.L_x_94:
        /* <DEDUP_REMOVED lines=12> */
.L_x_95:
        /* <DEDUP_REMOVED lines=12> */
.L_x_96:
        /* <DEDUP_REMOVED lines=12> */
.L_x_97:
[----:B------:R-:W-:Y:S02]  /*4e40*/  R2UR UR4, R22 ;  /* 0x00000000160472ca */ /* 0x000fe400000e0000 */
[----:B------:R-:W-:-:S13]  /*4e50*/  R2UR UR5, R23 ;  /* 0x00000000170572ca */ /* 0x000fda00000e0000 */
[----:B------:R-:W2:Y:S01]  /*4e60*/  LD.E.S8 R24, desc[UR4][R24.64+0x7] ;  /* 0x0000070418187980 */ /* 0x000ea2000c101300 */
        /* <DEDUP_REMOVED lines=9> */
.L_x_98:
[----:B------:R-:W-:-:S07]  /*4f00*/  VIADD R31, R31, 0x8 ;  /* 0x000000081f1f7836 */ /* 0x000fce0000000000 */
.L_x_90:
[----:B------:R-:W-:-:S04]  /*4f10*/  LOP3.LUT R0, R26, 0x7, RZ, 0xc0, !PT ;  /* 0x000000071a007812 */ /* 0x000fc800078ec0ff */
        /* <DEDUP_REMOVED lines=20> */
.L_x_100:
        /* <DEDUP_REMOVED lines=13> */
.L_x_101:
        /* <DEDUP_REMOVED lines=12> */
.L_x_102:
        /* <DEDUP_REMOVED lines=12> */
.L_x_103:
[----:B------:R-:W-:-:S07]  /*52b0*/  VIADD R31, R31, 0x4 ;  /* 0x000000041f1f7836 */ /* 0x000fce0000000000 */
.L_x_99:
[----:B------:R-:W-:-:S04]  /*52c0*/  LOP3.LUT R32, R26, 0x3, RZ, 0xc0, !PT ;  /* 0x000000031a207812 */ /* 0x000fc800078ec0ff */
[----:B------:R-:W-:-:S13]  /*52d0*/  ISETP.NE.AND P0, PT, R32, RZ, PT ;  /* 0x000000ff2000720c */ /* 0x000fda0003f05270 */
        /* <DEDUP_REMOVED lines=18> */
.L_x_104:
[----:B------:R-:W-:-:S13]  /*5400*/  ISETP.NE.AND P6, PT, R32, 0x1, PT ;  /* 0x000000012000780c */ /* 0x000fda0003fc5270 */
[----:B------:R-:W-:Y:S05]  /*5410*/  @!P6 BRA `(.L_x_89) ;  /* 0x000000000078e947 */ /* 0x000fea0003800000 */
[----:B------:R-:W-:Y:S02]  /*5420*/  R2UR UR4, R22 ;  /* 0x00000000160472ca */ /* 0x000fe400000e0000 */
[----:B------:R-:W-:-:S13]  /*5430*/  R2UR UR5, R23 ;  /* 0x00000000170572ca */ /* 0x000fda00000e0000 */
[----:B------:R-:W2:Y:S01]  /*5440*/  LD.E.S8 R0, desc[UR4][R24.64+0x1] ;  /* 0x0000010418007980 */ /* 0x000ea2000c101300 */
[----:B------:R-:W-:Y:S01]  /*5450*/  MOV R31, 0x0 ;  /* 0x00000000001f7802 */ /* 0x000fe20000000f00 */
[----:B------:R-:W0:Y:S01]  /*5460*/  LDCU.64 UR4, c[0x4][0x30] ;  /* 0x01000600ff0477ac */ /* 0x000e220008000a00 */
[----:B------:R-:W-:Y:S01]  /*5470*/  LOP3.LUT R26, R26, 0x3, RZ, 0xc0, !PT ;  /* 0x000000031a1a7812 */ /* 0x000fe200078ec0ff */
[----:B------:R-:W-:Y:S01]  /*5480*/  IMAD.MOV.U32 R6, RZ, RZ, R28 ;  /* 0x000000ffff067224 */ /* 0x000fe200078e001c */
[----:B------:R1:W3:Y:S01]  /*5490*/  LDC.64 R8, c[0x4][R31] ;  /* 0x010000001f087b82 */ /* 0x0002e20000000a00 */
[----:B------:R-:W-:Y:S01]  /*54a0*/  IMAD.MOV.U32 R7, RZ, RZ, R2 ;  /* 0x000000ffff077224 */ /* 0x000fe200078e0002 */
[----:B------:R-:W-:Y:S01]  /*54b0*/  ISETP.NE.AND P0, PT, R26, 0x2, PT ;  /* 0x000000021a00780c */ /* 0x000fe20003f05270 */
[----:B0-----:R-:W-:Y:S02]  /*54c0*/  IMAD.U32 R4, RZ, RZ, UR4 ;  /* 0x00000004ff047e24 */ /* 0x001fe4000f8e00ff */
[----:B------:R-:W-:Y:S01]  /*54d0*/  IMAD.U32 R5, RZ, RZ, UR5 ;  /* 0x00000005ff057e24 */ /* 0x000fe2000f8e00ff */
[----:B--2---:R0:W-:Y:S02]  /*54e0*/  STL [R1], R0 ;  /* 0x0000000001007387 */ /* 0x0041e40000100800 */
[----:B01-3--:R-:W-:-:S07]  /*54f0*/  P2R R0, PR, RZ, 0x1 ;  /* 0x00000001ff007803 */ /* 0x00bfce0000000000 */
[----:B------:R-:W-:-:S07]  /*5500*/  LEPC R20, `(.L_x_105) ;  /* 0x000000001014794e */ /* 0x000fce0000000000 */
[----:B------:R-:W-:Y:S05]  /*5510*/  CALL.ABS.NOINC R8 ;  /* 0x0000000008007343 */ /* 0x000fea0003c00000 */
.L_x_105:
[----:B------:R-:W-:-:S13]  /*5520*/  ISETP.NE.AND P6, PT, R26, 0x2, PT ;  /* 0x000000021a00780c */ /* 0x000fda0003fc5270 */
[----:B------:R-:W-:Y:S05]  /*5530*/  @!P6 BRA `(.L_x_89) ;  /* 0x000000000030e947 */ /* 0x000fea0003800000 */
        /* <DEDUP_REMOVED lines=12> */
.L_x_89:
[----:B------:R-:W-:Y:S01]  /*5600*/  MOV R0, 0x0 ;  /* 0x0000000000007802 */ /* 0x000fe20000000f00 */
[----:B------:R-:W0:Y:S01]  /*5610*/  LDCU.64 UR4, c[0x4][0x38] ;  /* 0x01000700ff0477ac */ /* 0x000e220008000a00 */
[----:B------:R-:W-:Y:S02]  /*5620*/  CS2R R6, SRZ ;  /* 0x0000000000067805 */ /* 0x000fe4000001ff00 */
[----:B------:R1:W2:Y:S01]  /*5630*/  LDC.64 R8, c[0x4][R0] ;  /* 0x0100000000087b82 */ /* 0x0002a20000000a00 */
[----:B0-----:R-:W-:Y:S02]  /*5640*/  IMAD.U32 R4, RZ, RZ, UR4 ;  /* 0x00000004ff047e24 */ /* 0x001fe4000f8e00ff */
[----:B-1----:R-:W-:-:S07]  /*5650*/  IMAD.U32 R5, RZ, RZ, UR5 ;  /* 0x00000005ff057e24 */ /* 0x002fce000f8e00ff */
[----:B------:R-:W-:-:S07]  /*5660*/  LEPC R20, `(.L_x_29) ;  /* 0x000000001014794e */ /* 0x000fce0000000000 */
[----:B--2---:R-:W-:Y:S05]  /*5670*/  CALL.ABS.NOINC R8 ;  /* 0x0000000008007343 */ /* 0x004fea0003c00000 */
.L_x_29:
[----:B------:R-:W-:Y:S05]  /*5680*/  BSYNC.RECONVERGENT B7 ;  /* 0x0000000000077941 */ /* 0x000fea0003800200 */
.L_x_28:
[----:B------:R-:W1:Y:S01]  /*5690*/  LDC R0, c[0x0][0x388] ;  /* 0x0000e200ff007b82 */ /* 0x000e620000000800 */
[----:B------:R-:W2:Y:S01]  /*56a0*/  LDCU UR4, c[0x0][0x388] ;  /* 0x00007100ff0477ac */ /* 0x000ea20008000800 */
[----:B0-----:R-:W-:-:S04]  /*56b0*/  IMAD.WIDE R4, R27, 0x4, R16 ;  /* 0x000000041b047825 */ /* 0x001fc800078e0210 */
[----:B--2---:R-:W-:Y:S02]  /*56c0*/  IMAD R27, R27, UR4, RZ ;  /* 0x000000041b1b7c24 */ /* 0x004fe4000f8e02ff */
[----:B-1----:R-:W-:-:S05]  /*56d0*/  VIADD R3, R0, 0xffffffff ;  /* 0xffffffff00037836 */ /* 0x002fca0000000000 */
[----:B------:R-:W-:Y:S01]  /*56e0*/  ISETP.GE.U32.AND P0, PT, R3, 0x3, PT ;  /* 0x000000030300780c */ /* 0x000fe20003f06070 */
[----:B------:R-:W-:-:S12]  /*56f0*/  IMAD.MOV.U32 R3, RZ, RZ, RZ ;  /* 0x000000ffff037224 */ /* 0x000fd800078e00ff */
[----:B------:R-:W-:Y:S05]  /*5700*/  @!P0 BRA `(.L_x_106) ;  /* 0x0000000800d88947 */ /* 0x000fea0003800000 */
[----:B------:R-:W-:Y:S01]  /*5710*/  R2UR UR4, R22 ;  /* 0x00000000160472ca */ /* 0x000fe200000e0000 */
[----:B------:R-:W-:Y:S01]  /*5720*/  IMAD.MOV.U32 R6, RZ, RZ, R18 ;  /* 0x000000ffff067224 */ /* 0x000fe200078e0012 */
[----:B------:R-:W-:Y:S01]  /*5730*/  R2UR UR5, R23 ;  /* 0x00000000170572ca */ /* 0x000fe200000e0000 */
[----:B------:R-:W-:-:S12]  /*5740*/  IMAD.MOV.U32 R7, RZ, RZ, R19 ;  /* 0x000000ffff077224 */ /* 0x000fd800078e0013 */
[----:B------:R-:W2:Y:S01]  /*5750*/  LD.E.U8 R3, desc[UR4][R6.64] ;  /* 0x0000000406037980 */ /* 0x000ea2000c101100 */
[----:B------:R-:W-:Y:S01]  /*5760*/  BSSY.RECONVERGENT B0, `(.L_x_107) ;  /* 0x0000011000007945 */ /* 0x000fe20003800200 */
[----:B--2---:R-:W-:-:S13]  /*5770*/  ISETP.NE.AND P0, PT, R3, 0x1, PT ;  /* 0x000000010300780c */ /* 0x004fda0003f05270 */
[----:B------:R-:W-:Y:S05]  /*5780*/  @!P0 BRA `(.L_x_108) ;  /* 0x0000000000388947 */ /* 0x000fea0003800000 */
[----:B------:R-:W0:Y:S01]  /*5790*/  LDC.64 R8, c[0x0][0x380] ;  /* 0x0000e000ff087b82 */ /* 0x000e220000000a00 */
[----:B------:R-:W-:Y:S02]  /*57a0*/  R2UR UR4, R22 ;  /* 0x00000000160472ca */ /* 0x000fe400000e0000 */
[----:B------:R-:W-:Y:S01]  /*57b0*/  R2UR UR5, R23 ;  /* 0x00000000170572ca */ /* 0x000fe200000e0000 */
[----:B0-----:R-:W-:-:S12]  /*57c0*/  IMAD.WIDE R8, R27, 0x4, R8 ;  /* 0x000000041b087825 */ /* 0x001fd800078e0208 */
[----:B------:R-:W2:Y:S02]  /*57d0*/  LDG.E R8, desc[UR4][R8.64] ;  /* 0x0000000408087981 */ /* 0x000ea4000c1e1900 */
[----:B--2---:R-:W-:-:S13]  /*57e0*/  ISETP.NE.AND P0, PT, R8, -0x1, PT ;  /* 0xffffffff0800780c */ /* 0x004fda0003f05270 */
[C---:B------:R-:W-:Y:S02]  /*57f0*/  @P0 R2UR UR4, R22.reuse ;  /* 0x00000000160402ca */ /* 0x040fe400000e0000 */
[C---:B------:R-:W-:Y:S02]  /*5800*/  @P0 R2UR UR5, R23.reuse ;  /* 0x00000000170502ca */ /* 0x040fe400000e0000 */
[----:B------:R-:W-:Y:S02]  /*5810*/  @P0 R2UR UR6, R22 ;  /* 0x00000000160602ca */ /* 0x000fe400000e0000 */
[----:B------:R-:W-:-:S09]  /*5820*/  @P0 R2UR UR7, R23 ;  /* 0x00000000170702ca */ /* 0x000fd200000e0000 */
[----:B------:R-:W2:Y:S04]  /*5830*/  @P0 LD.E R3, desc[UR4][R16.64] ;  /* 0x0000000410030980 */ /* 0x000ea8000c101900 */
[----:B------:R-:W2:Y:S02]  /*5840*/  @P0 LD.E R10, desc[UR6][R4.64] ;  /* 0x00000006040a0980 */ /* 0x000ea4000c101900 */
[----:B--2---:R-:W-:-:S05]  /*5850*/  @P0 VIADDMNMX R3, R10, R8, R3, PT ;  /* 0x000000080a030246 */ /* 0x004fca0003800103 */
[----:B------:R0:W-:Y:S02]  /*5860*/  @P0 ST.E desc[UR4][R16.64], R3 ;  /* 0x0000000310000985 */ /* 0x0001e4000c101904 */
.L_x_108:
[----:B------:R-:W-:Y:S05]  /*5870*/  BSYNC.RECONVERGENT B0 ;  /* 0x0000000000007941 */ /* 0x000fea0003800200 */
.L_x_107:
[----:B------:R-:W-:Y:S02]  /*5880*/  R2UR UR4, R22 ;  /* 0x00000000160472ca */ /* 0x000fe400000e0000 */
[----:B------:R-:W-:-:S13]  /*5890*/  R2UR UR5, R23 ;  /* 0x00000000170572ca */ /* 0x000fda00000e0000 */
[----:B0-----:R-:W2:Y:S01]  /*58a0*/  LD.E.U8 R3, desc[UR4][R6.64+0x1] ;  /* 0x0000010406037980 */ /* 0x001ea2000c101100 */
[----:B------:R-:W0:Y:S01]  /*58b0*/  LDCU.64 UR4, c[0x0][0x380] ;  /* 0x00007000ff0477ac */ /* 0x000e220008000a00 */
[----:B------:R-:W-:Y:S01]  /*58c0*/  SHF.R.S32.HI R10, RZ, 0x1f, R27 ;  /* 0x0000001fff0a7819 */ /* 0x000fe2000001141b */
[----:B------:R-:W-:Y:S01]  /*58d0*/  BSSY.RECONVERGENT B0, `(.L_x_109) ;  /* 0x0000011000007945 */ /* 0x000fe20003800200 */
[----:B0-----:R-:W-:-:S04]  /*58e0*/  LEA R8, P1, R27, UR4, 0x2 ;  /* 0x000000041b087c11 */ /* 0x001fc8000f8210ff */
[----:B------:R-:W-:Y:S02]  /*58f0*/  LEA.HI.X R9, R27, UR5, R10, 0x2, P1 ;  /* 0x000000051b097c11 */ /* 0x000fe400088f140a */
[----:B--2---:R-:W-:-:S13]  /*5900*/  ISETP.NE.AND P0, PT, R3, 0x1, PT ;  /* 0x000000010300780c */ /* 0x004fda0003f05270 */
[----:B------:R-:W-:Y:S05]  /*5910*/  @!P0 BRA `(.L_x_110) ;  /* 0x0000000000308947 */ /* 0x000fea0003800000 */
[----:B------:R-:W-:Y:S02]  /*5920*/  R2UR UR4, R22 ;  /* 0x00000000160472ca */ /* 0x000fe400000e0000 */
[----:B------:R-:W-:-:S13]  /*5930*/  R2UR UR5, R23 ;  /* 0x00000000170572ca */ /* 0x000fda00000e0000 */
        /* <DEDUP_REMOVED lines=10> */
.L_x_110:
[----:B------:R-:W-:Y:S05]  /*59e0*/  BSYNC.RECONVERGENT B0 ;  /* 0x0000000000007941 */ /* 0x000fea0003800200 */
.L_x_109:
[----:B------:R-:W-:Y:S02]  /*59f0*/  R2UR UR4, R22 ;  /* 0x00000000160472ca */ /* 0x000fe400000e0000 */
[----:B------:R-:W-:-:S13]  /*5a00*/  R2UR UR5, R23 ;  /* 0x00000000170572ca */ /* 0x000fda00000e0000 */
[----:B0-----:R-:W2:Y:S01]  /*5a10*/  LD.E.U8 R3, desc[UR4][R6.64+0x2] ;  /* 0x0000020406037980 */ /* 0x001ea2000c101100 */
[----:B------:R-:W-:Y:S01]  /*5a20*/  BSSY.RECONVERGENT B0, `(.L_x_111) ;  /* 0x000000f000007945 */ /* 0x000fe20003800200 */
        /* <DEDUP_REMOVED lines=14> */
.L_x_112:
[----:B------:R-:W-:Y:S05]  /*5b10*/  BSYNC.RECONVERGENT B0 ;  /* 0x0000000000007941 */ /* 0x000fea0003800200 */
.L_x_111:
[----:B------:R-:W-:Y:S02]  /*5b20*/  R2UR UR4, R22 ;  /* 0x00000000160472ca */ /* 0x000fe400000e0000 */
[----:B------:R-:W-:-:S13]  /*5b30*/  R2UR UR5, R23 ;  /* 0x00000000170572ca */ /* 0x000fda00000e0000 */
[----:B------:R-:W2:Y:S01]  /*5b40*/  LD.E.U8 R6, desc[UR4][R6.64+0x3] ;  /* 0x0000030406067980 */ /* 0x000ea2000c101100 */
[----:B0-----:R-:W-:Y:S01]  /*5b50*/  LOP3.LUT R3, R0, 0x7ffffffc, RZ, 0xc0, !PT ;  /* 0x7ffffffc00037812 */ /* 0x001fe200078ec0ff */
[----:B------:R-:W-:Y:S03]  /*5b60*/  BSSY.RECONVERGENT B0, `(.L_x_113) ;  /* 0x0000011000007945 */ /* 0x000fe60003800200 */
[----:B------:R-:W-:Y:S02]  /*5b70*/  ISETP.NE.AND P1, PT, R3, 0x4, PT ;  /* 0x000000040300780c */ /* 0x000fe40003f25270 */
[----:B--2---:R-:W-:-:S13]  /*5b80*/  ISETP.NE.AND P0, PT, R6, 0x1, PT ;  /* 0x000000010600780c */ /* 0x004fda0003f05270 */
[----:B------:R-:W-:Y:S05]  /*5b90*/  @!P0 BRA `(.L_x_114) ;  /* 0x0000000000348947 */ /* 0x000fea0003800000 */
[----:B------:R-:W-:Y:S02]  /*5ba0*/  R2UR UR4, R22 ;  /* 0x00000000160472ca */ /* 0x000fe400000e0000 */
[----:B------:R-:W-:-:S13]  /*5bb0*/  R2UR UR5, R23 ;  /* 0x00000000170572ca */ /* 0x000fda00000e0000 */
[----:B------:R-:W2:Y:S02]  /*5bc0*/  LDG.E R8, desc[UR4][R8.64+0xc] ;  /* 0x00000c0408087981 */ /* 0x000ea4000c1e1900 */
[----:B--2---:R-:W-:-:S13]  /*5bd0*/  ISETP.NE.AND P0, PT, R8, -0x1, PT ;  /* 0xffffffff0800780c */ /* 0x004fda0003f05270 */
[----:B------:R-:W-:Y:S05]  /*5be0*/  @!P0 BRA `(.L_x_114) ;  /* 0x0000000000208947 */ /* 0x000fea0003800000 */
[C---:B------:R-:W-:Y:S02]  /*5bf0*/  R2UR UR4, R22.reuse ;  /* 0x00000000160472ca */ /* 0x040fe400000e0000 */
[C---:B------:R-:W-:Y:S02]  /*5c00*/  R2UR UR5, R23.reuse ;  /* 0x00000000170572ca */ /* 0x040fe400000e0000 */
[----:B------:R-:W-:Y:S02]  /*5c10*/  R2UR UR6, R22 ;  /* 0x00000000160672ca */ /* 0x000fe400000e0000 */
[----:B------:R-:W-:-:S09]  /*5c20*/  R2UR UR7, R23 ;  /* 0x00000000170772ca */ /* 0x000fd200000e0000 */
[----:B------:R-:W2:Y:S04]  /*5c30*/  LD.E R6, desc[UR4][R16.64+0xc] ;  /* 0x00000c0410067980 */ /* 0x000ea8000c101900 */
[----:B------:R-:W2:Y:S02]  /*5c40*/  LD.E R7, desc[UR6][R4.64] ;  /* 0x0000000604077980 */ /* 0x000ea4000c101900 */
[----:B--2---:R-:W-:-:S05]  /*5c50*/  VIADDMNMX R7, R7, R8, R6, PT ;  /* 0x0000000807077246 */ /* 0x004fca0003800106 */
[----:B------:R0:W-:Y:S02]  /*5c60*/  ST.E desc[UR4][R16.64+0xc], R7 ;  /* 0x00000c0710007985 */ /* 0x0001e4000c101904 */
.L_x_114:
[----:B------:R-:W-:Y:S05]  /*5c70*/  BSYNC.RECONVERGENT B0 ;  /* 0x0000000000007941 */ /* 0x000fea0003800200 */
.L_x_113:
[----:B------:R-:W-:Y:S05]  /*5c80*/  @!P1 BRA `(.L_x_106) ;  /* 0x0000000400789947 */ /* 0x000fea0003800000 */
[----:B0-----:R-:W0:Y:S01]  /*5c90*/  LDC.64 R6, c[0x0][0x380] ;  /* 0x0000e000ff067b82 */ /* 0x001e220000000a00 */
[----:B------:R-:W-:Y:S01]  /*5ca0*/  BSSY.RECONVERGENT B0, `(.L_x_106) ;  /* 0x000005c000007945 */ /* 0x000fe20003800200 */
[----:B------:R-:W-:-:S07]  /*5cb0*/  IMAD.MOV.U32 R14, RZ, RZ, 0x4 ;  /* 0x00000004ff0e7424 */ /* 0x000fce00078e00ff */
.L_x_123:
[----:B------:R-:W-:Y:S02]  /*5cc0*/  R2UR UR4, R22 ;  /* 0x00000000160472ca */ /* 0x000fe400000e0000 */
[----:B------:R-:W-:Y:S02]  /*5cd0*/  R2UR UR5, R23 ;  /* 0x00000000170572ca */ /* 0x000fe400000e0000 */
[----:B------:R-:W-:-:S05]  /*5ce0*/  IADD3 R10, P0, PT, R14, R18, RZ ;  /* 0x000000120e0a7210 */ /* 0x000fca0007f1e0ff */
[----:B--2---:R-:W-:-:S06]  /*5cf0*/  IMAD.X R11, RZ, RZ, R19, P0 ;  /* 0x000000ffff0b7224 */ /* 0x004fcc00000e0613 */
[----:B-1----:R-:W2:Y:S01]  /*5d00*/  LD.E.U8 R8, desc[UR4][R10.64] ;  /* 0x000000040a087980 */ /* 0x002ea2000c101100 */
[----:B------:R-:W-:Y:S01]  /*5d10*/  BSSY.RECONVERGENT B1, `(.L_x_115) ;  /* 0x0000012000017945 */ /* 0x000fe20003800200 */
[----:B--2---:R-:W-:Y:S01]  /*5d20*/  ISETP.NE.AND P0, PT, R8, 0x1, PT ;  /* 0x000000010800780c */ /* 0x004fe20003f05270 */
[----:B------:R-:W-:-:S12]  /*5d30*/  IMAD.WIDE.U32 R8, R14, 0x4, R16 ;  /* 0x000000040e087825 */ /* 0x000fd800078e0010 */
[----:B------:R-:W-:Y:S05]  /*5d40*/  @!P0 BRA `(.L_x_116) ;  /* 0x0000000000388947 */ /* 0x000fea0003800000 */
[----:B------:R-:W-:Y:S01]  /*5d50*/  R2UR UR4, R22 ;  /* 0x00000000160472ca */ /* 0x000fe200000e0000 */
[----:B------:R-:W-:Y:S01]  /*5d60*/  IMAD.IADD R13, R27, 0x1, R14 ;  /* 0x000000011b0d7824 */ /* 0x000fe200078e020e */
[----:B------:R-:W-:-:S03]  /*5d70*/  R2UR UR5, R23 ;  /* 0x00000000170572ca */ /* 0x000fc600000e0000 */
[----:B0-----:R-:W-:-:S10]  /*5d80*/  IMAD.WIDE R12, R13, 0x4, R6 ;  /* 0x000000040d0c7825 */ /* 0x001fd400078e0206 */
        /* <DEDUP_REMOVED lines=10> */
.L_x_116:
[----:B------:R-:W-:Y:S05]  /*5e30*/  BSYNC.RECONVERGENT B1 ;  /* 0x0000000000017941 */ /* 0x000fea0003800200 */
.L_x_115:
[----:B------:R-:W-:Y:S02]  /*5e40*/  R2UR UR4, R22 ;  /* 0x00000000160472ca */ /* 0x000fe400000e0000 */
[----:B------:R-:W-:-:S13]  /*5e50*/  R2UR UR5, R23 ;  /* 0x00000000170572ca */ /* 0x000fda00000e0000 */
[----:B------:R-:W2:Y:S01]  /*5e60*/  LD.E.U8 R12, desc[UR4][R10.64+0x1] ;  /* 0x000001040a0c7980 */ /* 0x000ea2000c101100 */
[----:B------:R-:W3:Y:S01]  /*5e70*/  LDCU.64 UR4, c[0x0][0x380] ;  /* 0x00007000ff0477ac */ /* 0x000ee20008000a00 */
[C---:B------:R-:W-:Y:S01]  /*5e80*/  IADD3 R13, P1, PT, R27.reuse, R14, RZ ;  /* 0x0000000e1b0d7210 */ /* 0x040fe20007f3e0ff */
[----:B------:R-:W-:Y:S03]  /*5e90*/  BSSY.RECONVERGENT B1, `(.L_x_117) ;  /* 0x0000012000017945 */ /* 0x000fe60003800200 */
[----:B------:R-:W-:Y:S02]  /*5ea0*/  LEA.HI.X.SX32 R20, R27, RZ, 0x1, P1 ;  /* 0x000000ff1b147211 */ /* 0x000fe400008f0eff */
[----:B--2---:R-:W-:Y:S02]  /*5eb0*/  ISETP.NE.AND P0, PT, R12, 0x1, PT ;  /* 0x000000010c00780c */ /* 0x004fe40003f05270 */
[----:B---3--:R-:W-:-:S04]  /*5ec0*/  LEA R12, P1, R13, UR4, 0x2 ;  /* 0x000000040d0c7c11 */ /* 0x008fc8000f8210ff */
[----:B------:R-:W-:-:S07]  /*5ed0*/  LEA.HI.X R13, R13, UR5, R20, 0x2, P1 ;  /* 0x000000050d0d7c11 */ /* 0x000fce00088f1414 */
        /* <DEDUP_REMOVED lines=9> */
[----:B-1----:R-:W2:Y:S04]  /*5f70*/  @P0 LD.E R15, desc[UR4][R8.64+0x4] ;  /* 0x00000404080f0980 */ /* 0x002ea8000c101900 */
[----:B------:R-:W2:Y:S02]  /*5f80*/  @P0 LD.E R20, desc[UR6][R4.64] ;  /* 0x0000000604140980 */ /* 0x000ea4000c101900 */
[----:B--2---:R-:W-:-:S05]  /*5f90*/  @P0 VIADDMNMX R15, R20, R21, R15, PT ;  /* 0x00000015140f0246 */ /* 0x004fca000380010f */
[----:B------:R2:W-:Y:S02]  /*5fa0*/  @P0 ST.E desc[UR4][R8.64+0x4], R15 ;  /* 0x0000040f08000985 */ /* 0x0005e4000c101904 */
.L_x_118:
[----:B------:R-:W-:Y:S05]  /*5fb0*/  BSYNC.RECONVERGENT B1 ;  /* 0x0000000000017941 */ /* 0x000fea0003800200 */
.L_x_117:
[----:B------:R-:W-:Y:S02]  /*5fc0*/  R2UR UR4, R22 ;  /* 0x00000000160472ca */ /* 0x000fe400000e0000 */
[----:B------:R-:W-:-:S13]  /*5fd0*/  R2UR UR5, R23 ;  /* 0x00000000170572ca */ /* 0x000fda00000e0000 */
[----:B-12---:R-:W2:Y:S01]  /*5fe0*/  LD.E.U8 R15, desc[UR4][R10.64+0x2] ;  /* 0x000002040a0f7980 */ /* 0x006ea2000c101100 */
        /* <DEDUP_REMOVED lines=15> */
.L_x_120:
[----:B------:R-:W-:Y:S05]  /*60e0*/  BSYNC.RECONVERGENT B1 ;  /* 0x0000000000017941 */ /* 0x000fea0003800200 */
.L_x_119:
[----:B------:R-:W-:Y:S02]  /*60f0*/  R2UR UR4, R22 ;  /* 0x00000000160472ca */ /* 0x000fe400000e0000 */
[----:B------:R-:W-:-:S13]  /*6100*/  R2UR UR5, R23 ;  /* 0x00000000170572ca */ /* 0x000fda00000e0000 */
[----:B------:R-:W2:Y:S01]  /*6110*/  LD.E.U8 R10, desc[UR4][R10.64+0x3] ;  /* 0x000003040a0a7980 */ /* 0x000ea2000c101100 */
[----:B------:R-:W-:Y:S01]  /*6120*/  BSSY.RECONVERGENT B1, `(.L_x_121) ;  /* 0x0000010000017945 */ /* 0x000fe20003800200 */
        /* <DEDUP_REMOVED lines=15> */
.L_x_122:
[----:B------:R-:W-:Y:S05]  /*6220*/  BSYNC.RECONVERGENT B1 ;  /* 0x0000000000017941 */ /* 0x000fea0003800200 */
.L_x_121:
[----:B------:R-:W-:-:S05]  /*6230*/  VIADD R14, R14, 0x4 ;  /* 0x000000040e0e7836 */ /* 0x000fca0000000000 */
[----:B------:R-:W-:-:S13]  /*6240*/  ISETP.NE.AND P0, PT, R14, R3, PT ;  /* 0x000000030e00720c */ /* 0x000fda0003f05270 */
[----:B------:R-:W-:Y:S05]  /*6250*/  @P0 BRA `(.L_x_123) ;  /* 0xfffffff800980947 */ /* 0x000fea000383ffff */
[----:B------:R-:W-:Y:S05]  /*6260*/  BSYNC.RECONVERGENT B0 ;  /* 0x0000000000007941 */ /* 0x000fea0003800200 */
.L_x_106:
[----:B------:R-:W-:-:S04]  /*6270*/  LOP3.LUT R12, R0, 0x3, RZ, 0xc0, !PT ;  /* 0x00000003000c7812 */ /* 0x000fc800078ec0ff */
[----:B------:R-:W-:-:S13]  /*6280*/  ISETP.NE.AND P0, PT, R12, RZ, PT ;  /* 0x000000ff0c00720c */ /* 0x000fda0003f05270 */
[----:B------:R-:W-:Y:S05]  /*6290*/  @!P0 BRA `(.L_x_124) ;  /* 0x00000004002c8947 */ /* 0x000fea0003800000 */
[----:B------:R-:W-:Y:S02]  /*62a0*/  R2UR UR4, R22 ;  /* 0x00000000160472ca */ /* 0x000fe400000e0000 */
[----:B------:R-:W-:Y:S02]  /*62b0*/  R2UR UR5, R23 ;  /* 0x00000000170572ca */ /* 0x000fe400000e0000 */
[----:B0-----:R-:W-:-:S05]  /*62c0*/  IADD3 R6, P0, PT, R3, R18, RZ ;  /* 0x0000001203067210 */ /* 0x001fca0007f1e0ff */
[----:B------:R-:W-:-:S06]  /*62d0*/  IMAD.X R7, RZ, RZ, R19, P0 ;  /* 0x000000ffff077224 */ /* 0x000fcc00000e0613 */
[----:B------:R-:W3:Y:S01]  /*62e0*/  LD.E.U8 R0, desc[UR4][R6.64] ;  /* 0x0000000406007980 */ /* 0x000ee2000c101100 */
[----:B------:R-:W-:Y:S01]  /*62f0*/  BSSY.RECONVERGENT B0, `(.L_x_125) ;  /* 0x0000015000007945 */ /* 0x000fe20003800200 */
[----:B------:R-:W-:Y:S01]  /*6300*/  ISETP.NE.AND P1, PT, R12, 0x1, PT ;  /* 0x000000010c00780c */ /* 0x000fe20003f25270 */
[----:B-12---:R-:W-:Y:S01]  /*6310*/  IMAD.WIDE.U32 R8, R3, 0x4, R16 ;  /* 0x0000000403087825 */ /* 0x006fe200078e0010 */
[----:B---3--:R-:W-:-:S13]  /*6320*/  ISETP.NE.AND P0, PT, R0, 0x1, PT ;  /* 0x000000010000780c */ /* 0x008fda0003f05270 */
[----:B------:R-:W-:Y:S05]  /*6330*/  @!P0 BRA `(.L_x_126) ;  /* 0x0000000000408947 */ /* 0x000fea0003800000 */
[----:B------:R-:W0:Y:S01]  /*6340*/  LDC.64 R10, c[0x0][0x380] ;  /* 0x0000e000ff0a7b82 */ /* 0x000e220000000a00 */
[----:B------:R-:W-:Y:S01]  /*6350*/  R2UR UR4, R22 ;  /* 0x00000000160472ca */ /* 0x000fe200000e0000 */
[----:B------:R-:W-:Y:S01]  /*6360*/  IMAD.IADD R13, R27, 0x1, R3 ;  /* 0x000000011b0d7824 */ /* 0x000fe200078e0203 */
[----:B------:R-:W-:-:S03]  /*6370*/  R2UR UR5, R23 ;  /* 0x00000000170572ca */ /* 0x000fc600000e0000 */
[----:B0-----:R-:W-:-:S10]  /*6380*/  IMAD.WIDE R10, R13, 0x4, R10 ;  /* 0x000000040d0a7825 */ /* 0x001fd400078e020a */
        /* <DEDUP_REMOVED lines=11> */
.L_x_126:
[----:B------:R-:W-:Y:S05]  /*6440*/  BSYNC.RECONVERGENT B0 ;  /* 0x0000000000007941 */ /* 0x000fea0003800200 */
.L_x_125:
[----:B------:R-:W-:Y:S04]  /*6450*/  BSSY.RECONVERGENT B0, `(.L_x_124) ;  /* 0x000002f000007945 */ /* 0x000fe80003800200 */
[----:B------:R-:W-:Y:S05]  /*6460*/  @!P1 BRA `(.L_x_127) ;  /* 0x0000000000b49947 */ /* 0x000fea0003800000 */
[----:B------:R-:W-:Y:S02]  /*6470*/  R2UR UR4, R22 ;  /* 0x00000000160472ca */ /* 0x000fe400000e0000 */
[----:B------:R-:W-:-:S13]  /*6480*/  R2UR UR5, R23 ;  /* 0x00000000170572ca */ /* 0x000fda00000e0000 */
[----:B0-----:R-:W2:Y:S01]  /*6490*/  LD.E.U8 R11, desc[UR4][R6.64+0x1] ;  /* 0x00000104060b7980 */ /* 0x001ea2000c101100 */
[----:B------:R-:W0:Y:S01]  /*64a0*/  LDCU.64 UR4, c[0x0][0x380] ;  /* 0x00007000ff0477ac */ /* 0x000e220008000a00 */
[C---:B------:R-:W-:Y:S01]  /*64b0*/  IADD3 R3, P0, PT, R27.reuse, R3, RZ ;  /* 0x000000031b037210 */ /* 0x040fe20007f1e0ff */
[----:B------:R-:W-:Y:S01]  /*64c0*/  BSSY.RECONVERGENT B1, `(.L_x_128) ;  /* 0x0000014000017945 */ /* 0x000fe20003800200 */
[----:B------:R-:W-:Y:S02]  /*64d0*/  ISETP.NE.AND P2, PT, R12, 0x2, PT ;  /* 0x000000020c00780c */ /* 0x000fe40003f45270 */
[----:B------:R-:W-:Y:S02]  /*64e0*/  LEA.HI.X.SX32 R0, R27, RZ, 0x1, P0 ;  /* 0x000000ff1b007211 */ /* 0x000fe400000f0eff */
[----:B0-----:R-:W-:Y:S02]  /*64f0*/  LEA R10, P1, R3, UR4, 0x2 ;  /* 0x00000004030a7c11 */ /* 0x001fe4000f8210ff */
[----:B--2---:R-:W-:-:S02]  /*6500*/  ISETP.NE.AND P0, PT, R11, 0x1, PT ;  /* 0x000000010b00780c */ /* 0x004fc40003f05270 */
[----:B------:R-:W-:-:S11]  /*6510*/  LEA.HI.X R11, R3, UR5, R0, 0x2, P1 ;  /* 0x00000005030b7c11 */ /* 0x000fd600088f1400 */
        /* <DEDUP_REMOVED lines=14> */
.L_x_129:
[----:B------:R-:W-:Y:S05]  /*6600*/  BSYNC.RECONVERGENT B1 ;  /* 0x0000000000017941 */ /* 0x000fea0003800200 */
.L_x_128:
        /* <DEDUP_REMOVED lines=8> */
[----:B0-----:R-:W2:Y:S02]  /*6690*/  LDG.E R3, desc[UR4][R10.64+0x8] ;  /* 0x000008040a037981 */ /* 0x001ea4000c1e1900 */
        /* <DEDUP_REMOVED lines=10> */
.L_x_127:
[----:B------:R-:W-:Y:S05]  /*6740*/  BSYNC.RECONVERGENT B0 ;  /* 0x0000000000007941 */ /* 0x000fea0003800200 */
.L_x_124:
[----:B------:R-:W-:-:S05]  /*6750*/  VIADD R29, R29, 0x1 ;  /* 0x000000011d1d7836 */ /* 0x000fca0000000000 */
[----:B------:R-:W-:-:S13]  /*6760*/  ISETP.NE.AND P0, PT, R29, 0xa, PT ;  /* 0x0000000a1d00780c */ /* 0x000fda0003f05270 */
[----:B------:R-:W-:Y:S05]  /*6770*/  @P0 BRA `(.L_x_130) ;  /* 0xffffffac000c0947 */ /* 0x000fea000383ffff */
[----:B------:R-:W-:Y:S05]  /*6780*/  BSYNC.RECONVERGENT B8 ;  /* 0x0000000000087941 */ /* 0x000fea0003800200 */
.L_x_18:
[----:B------:R-:W-:Y:S05]  /*6790*/  BRA `(.L_x_131) ;  /* 0x0000001c007c7947 */ /* 0x000fea0003800000 */
.L_x_17:
[----:B------:R-:W3:Y:S01]  /*67a0*/  S2R R27, SR_TID.X ;  /* 0x00000000001b7919 */ /* 0x000ee20000002100 */
[----:B------:R-:W-:Y:S01]  /*67b0*/  R2UR UR4, R22 ;  /* 0x00000000160472ca */ /* 0x000fe200000e0000 */
[----:B------:R-:W-:Y:S01]  /*67c0*/  IMAD.MOV.U32 R12, RZ, RZ, 0x1 ;  /* 0x00000001ff0c7424 */ /* 0x000fe200078e00ff */
[----:B------:R-:W-:Y:S01]  /*67d0*/  R2UR UR5, R23 ;  /* 0x00000000170572ca */ /* 0x000fe200000e0000 */
[----:B------:R-:W-:-:S12]  /*67e0*/  BSSY.RECONVERGENT B6, `(.L_x_132) ;  /* 0x000002c000067945 */ /* 0x000fd80003800200 */
[----:B------:R0:W-:Y:S01]  /*67f0*/  ST.E.U8 desc[UR4][R24.64], R12 ;  /* 0x0000000c18007985 */ /* 0x0001e2000c101104 */
[----:B---3--:R-:W-:-:S13]  /*6800*/  ISETP.NE.AND P0, PT, R27, RZ, PT ;  /* 0x000000ff1b00720c */ /* 0x008fda0003f05270 */
[----:B0-----:R-:W-:Y:S05]  /*6810*/  @P0 BRA `(.L_x_133) ;  /* 0x0000000000a00947 */ /* 0x001fea0003800000 */
[----:B------:R-:W-:Y:S01]  /*6820*/  IMAD.MOV.U32 R0, RZ, RZ, 0x32 ;  /* 0x00000032ff007424 */ /* 0x000fe200078e00ff */
[----:B------:R-:W-:Y:S01]  /*6830*/  MOV R26, 0x0 ;  /* 0x00000000001a7802 */ /* 0x000fe20000000f00 */
[----:B------:R0:W-:Y:S01]  /*6840*/  STL.64 [R1], RZ ;  /* 0x000000ff01007387 */ /* 0x0001e20000100a00 */
[----:B------:R-:W3:Y:S01]  /*6850*/  LDCU.64 UR4, c[0x4][0x20] ;  /* 0x01000400ff0477ac */ /* 0x000ee20008000a00 */
[----:B-12---:R-:W-:Y:S01]  /*6860*/  IMAD.MOV.U32 R6, RZ, RZ, R28 ;  /* 0x000000ffff067224 */ /* 0x006fe200078e001c */
[----:B----4-:R0:W1:Y:S01]  /*6870*/  LDC.64 R8, c[0x4][R26] ;  /* 0x010000001a087b82 */ /* 0x0100620000000a00 */
[----:B------:R0:W-:Y:S01]  /*6880*/  STL [R1+0x8], R0 ;  /* 0x0000080001007387 */ /* 0x0001e20000100800 */
[----:B------:R-:W-:Y:S02]  /*6890*/  IMAD.MOV.U32 R7, RZ, RZ, R2 ;  /* 0x000000ffff077224 */ /* 0x000fe400078e0002 */
[----:B---3--:R-:W-:Y:S02]  /*68a0*/  IMAD.U32 R4, RZ, RZ, UR4 ;  /* 0x00000004ff047e24 */ /* 0x008fe4000f8e00ff */
[----:B0-----:R-:W-:-:S07]  /*68b0*/  IMAD.U32 R5, RZ, RZ, UR5 ;  /* 0x00000005ff057e24 */ /* 0x001fce000f8e00ff */
[----:B------:R-:W-:-:S07]  /*68c0*/  LEPC R20, `(.L_x_134) ;  /* 0x000000001014794e */ /* 0x000fce0000000000 */
[----:B-1----:R-:W-:Y:S05]  /*68d0*/  CALL.ABS.NOINC R8 ;  /* 0x0000000008007343 */ /* 0x002fea0003c00000 */
.L_x_134:
[----:B------:R0:W1:Y:S01]  /*68e0*/  LDC.64 R8, c[0x4][R26] ;  /* 0x010000001a087b82 */ /* 0x0000620000000a00 */
[----:B------:R-:W2:Y:S01]  /*68f0*/  LDCU.64 UR4, c[0x4][0x28] ;  /* 0x01000500ff0477ac */ /* 0x000ea20008000a00 */
[----:B------:R-:W-:Y:S01]  /*6900*/  CS2R R6, SRZ ;  /* 0x0000000000067805 */ /* 0x000fe2000001ff00 */
[----:B--2---:R-:W-:Y:S02]  /*6910*/  IMAD.U32 R4, RZ, RZ, UR4 ;  /* 0x00000004ff047e24 */ /* 0x004fe4000f8e00ff */
[----:B0-----:R-:W-:-:S07]  /*6920*/  IMAD.U32 R5, RZ, RZ, UR5 ;  /* 0x00000005ff057e24 */ /* 0x001fce000f8e00ff */
[----:B------:R-:W-:-:S07]  /*6930*/  LEPC R20, `(.L_x_135) ;  /* 0x000000001014794e */ /* 0x000fce0000000000 */
[----:B-1----:R-:W-:Y:S05]  /*6940*/  CALL.ABS.NOINC R8 ;  /* 0x0000000008007343 */ /* 0x002fea0003c00000 */
.L_x_135:
[----:B------:R0:W1:Y:S01]  /*6950*/  LDC.64 R8, c[0x4][R26] ;  /* 0x010000001a087b82 */ /* 0x0000620000000a00 */
[----:B------:R-:W2:Y:S01]  /*6960*/  LDCU.64 UR4, c[0x4][0x38] ;  /* 0x01000700ff0477ac */ /* 0x000ea20008000a00 */
[----:B------:R-:W-:Y:S01]  /*6970*/  CS2R R6, SRZ ;  /* 0x0000000000067805 */ /* 0x000fe2000001ff00 */
[----:B--2---:R-:W-:Y:S02]  /*6980*/  IMAD.U32 R4, RZ, RZ, UR4 ;  /* 0x00000004ff047e24 */ /* 0x004fe4000f8e00ff */
[----:B0-----:R-:W-:-:S07]  /*6990*/  IMAD.U32 R5, RZ, RZ, UR5 ;  /* 0x00000005ff057e24 */ /* 0x001fce000f8e00ff */
[----:B------:R-:W-:-:S07]  /*69a0*/  LEPC R20, `(.L_x_136) ;  /* 0x000000001014794e */ /* 0x000fce0000000000 */
[----:B-1----:R-:W-:Y:S05]  /*69b0*/  CALL.ABS.NOINC R8 ;  /* 0x0000000008007343 */ /* 0x002fea0003c00000 */
.L_x_136:
[----:B------:R0:W1:Y:S01]  /*69c0*/  LDC.64 R8, c[0x4][R26] ;  /* 0x010000001a087b82 */ /* 0x0000620000000a00 */
[----:B------:R-:W2:Y:S01]  /*69d0*/  LDCU.64 UR4, c[0x4][0x40] ;  /* 0x01000800ff0477ac */ /* 0x000ea20008000a00 */
[----:B------:R-:W-:Y:S01]  /*69e0*/  CS2R R6, SRZ ;  /* 0x0000000000067805 */ /* 0x000fe2000001ff00 */
[----:B--2---:R-:W-:Y:S02]  /*69f0*/  IMAD.U32 R4, RZ, RZ, UR4 ;  /* 0x00000004ff047e24 */ /* 0x004fe4000f8e00ff */
[----:B0-----:R-:W-:-:S07]  /*6a00*/  IMAD.U32 R5, RZ, RZ, UR5 ;  /* 0x00000005ff057e24 */ /* 0x001fce000f8e00ff */
[----:B------:R-:W-:-:S07]  /*6a10*/  LEPC R20, `(.L_x_137) ;  /* 0x000000001014794e */ /* 0x000fce0000000000 */
[----:B-1----:R-:W-:Y:S05]  /*6a20*/  CALL.ABS.NOINC R8 ;  /* 0x0000000008007343 */ /* 0x002fea0003c00000 */
.L_x_137:
[----:B------:R0:W1:Y:S01]  /*6a30*/  LDC.64 R8, c[0x4][R26] ;  /* 0x010000001a087b82 */ /* 0x0000620000000a00 */
[----:B------:R-:W2:Y:S01]  /*6a40*/  LDCU.64 UR4, c[0x4][0x38] ;  /* 0x01000700ff0477ac */ /* 0x000ea20008000a00 */
[----:B------:R-:W-:Y:S01]  /*6a50*/  CS2R R6, SRZ ;  /* 0x0000000000067805 */ /* 0x000fe2000001ff00 */
[----:B--2---:R-:W-:Y:S02]  /*6a60*/  IMAD.U32 R4, RZ, RZ, UR4 ;  /* 0x00000004ff047e24 */ /* 0x004fe4000f8e00ff */
[----:B0-----:R-:W-:-:S07]  /*6a70*/  IMAD.U32 R5, RZ, RZ, UR5 ;  /* 0x00000005ff057e24 */ /* 0x001fce000f8e00ff */
[----:B------:R-:W-:-:S07]  /*6a80*/  LEPC R20, `(.L_x_133) ;  /* 0x000000001014794e */ /* 0x000fce0000000000 */
[----:B-1----:R-:W-:Y:S05]  /*6a90*/  CALL.ABS.NOINC R8 ;  /* 0x0000000008007343 */ /* 0x002fea0003c00000 */
.L_x_133:
[----:B------:R-:W-:Y:S05]  /*6aa0*/  BSYNC.RECONVERGENT B6 ;  /* 0x0000000000067941 */ /* 0x000fea0003800200 */
.L_x_132:
[----:B------:R-:W-:Y:S01]  /*6ab0*/  R2UR UR4, R22 ;  /* 0x00000000160472ca */ /* 0x000fe200000e0000 */
[----:B------:R-:W-:Y:S01]  /*6ac0*/  IMAD.MOV.U32 R12, RZ, RZ, 0x1 ;  /* 0x00000001ff0c7424 */ /* 0x000fe200078e00ff */
[----:B------:R-:W-:Y:S01]  /*6ad0*/  R2UR UR5, R23 ;  /* 0x00000000170572ca */ /* 0x000fe200000e0000 */
[----:B------:R-:W-:Y:S01]  /*6ae0*/  BSSY.RECONVERGENT B6, `(.L_x_138) ;  /* 0x000002c000067945 */ /* 0x000fe20003800200 */
[----:B------:R-:W-:-:S11]  /*6af0*/  ISETP.NE.AND P0, PT, R27, RZ, PT ;  /* 0x000000ff1b00720c */ /* 0x000fd60003f05270 */
[----:B------:R0:W-:Y:S02]  /*6b00*/  ST.E.U8 desc[UR4][R24.64], R12 ;  /* 0x0000000c18007985 */ /* 0x0001e4000c101104 */
[----:B------:R-:W-:Y:S05]  /*6b10*/  @P0 BRA `(.L_x_139) ;  /* 0x0000000000a00947 */ /* 0x000fea0003800000 */
[----:B------:R-:W-:Y:S01]  /*6b20*/  IMAD.MOV.U32 R0, RZ, RZ, 0x32 ;  /* 0x00000032ff007424 */ /* 0x000fe200078e00ff */
[----:B------:R-:W-:Y:S01]  /*6b30*/  MOV R26, 0x0 ;  /* 0x00000000001a7802 */ /* 0x000fe20000000f00 */
[----:B------:R3:W-:Y:S01]  /*6b40*/  STL.64 [R1], RZ ;  /* 0x000000ff01007387 */ /* 0x0007e20000100a00 */
[----:B------:R-:W5:Y:S01]  /*6b50*/  LDCU.64 UR4, c[0x4][0x20] ;  /* 0x01000400ff0477ac */ /* 0x000f620008000a00 */
[----:B-12---:R-:W-:Y:S01]  /*6b60*/  IMAD.MOV.U32 R6, RZ, RZ, R28 ;  /* 0x000000ffff067224 */ /* 0x006fe200078e001c */
[----:B----4-:R3:W1:Y:S01]  /*6b70*/  LDC.64 R8, c[0x4][R26] ;  /* 0x010000001a087b82 */ /* 0x0106620000000a00 */
[----:B------:R3:W-:Y:S01]  /*6b80*/  STL [R1+0x8], R0 ;  /* 0x0000080001007387 */ /* 0x0007e20000100800 */
[----:B------:R-:W-:Y:S02]  /*6b90*/  IMAD.MOV.U32 R7, RZ, RZ, R2 ;  /* 0x000000ffff077224 */ /* 0x000fe400078e0002 */
[----:B-----5:R-:W-:Y:S02]  /*6ba0*/  IMAD.U32 R4, RZ, RZ, UR4 ;  /* 0x00000004ff047e24 */ /* 0x020fe4000f8e00ff */
[----:B---3--:R-:W-:-:S07]  /*6bb0*/  IMAD.U32 R5, RZ, RZ, UR5 ;  /* 0x00000005ff057e24 */ /* 0x008fce000f8e00ff */
[----:B------:R-:W-:-:S07]  /*6bc0*/  LEPC R20, `(.L_x_140) ;  /* 0x000000001014794e */ /* 0x000fce0000000000 */
[----:B01----:R-:W-:Y:S05]  /*6bd0*/  CALL.ABS.NOINC R8 ;  /* 0x0000000008007343 */ /* 0x003fea0003c00000 */
.L_x_140:
[----:B------:R0:W1:Y:S01]  /*6be0*/  LDC.64 R8, c[0x4][R26] ;  /* 0x010000001a087b82 */ /* 0x0000620000000a00 */
[----:B------:R-:W2:Y:S01]  /*6bf0*/  LDCU.64 UR4, c[0x4][0x28] ;  /* 0x01000500ff0477ac */ /* 0x000ea20008000a00 */
[----:B------:R-:W-:Y:S01]  /*6c00*/  CS2R R6, SRZ ;  /* 0x0000000000067805 */ /* 0x000fe2000001ff00 */
[----:B--2---:R-:W-:Y:S02]  /*6c10*/  IMAD.U32 R4, RZ, RZ, UR4 ;  /* 0x00000004ff047e24 */ /* 0x004fe4000f8e00ff */
[----:B0-----:R-:W-:-:S07]  /*6c20*/  IMAD.U32 R5, RZ, RZ, UR5 ;  /* 0x00000005ff057e24 */ /* 0x001fce000f8e00ff */
[----:B------:R-:W-:-:S07]  /*6c30*/  LEPC R20, `(.L_x_141) ;  /* 0x000000001014794e */ /* 0x000fce0000000000 */
[----:B-1----:R-:W-:Y:S05]  /*6c40*/  CALL.ABS.NOINC R8 ;  /* 0x0000000008007343 */ /* 0x002fea0003c00000 */
.L_x_141:
[----:B------:R0:W1:Y:S01]  /*6c50*/  LDC.64 R8, c[0x4][R26] ;  /* 0x010000001a087b82 */ /* 0x0000620000000a00 */
[----:B------:R-:W2:Y:S01]  /*6c60*/  LDCU.64 UR4, c[0x4][0x38] ;  /* 0x01000700ff0477ac */ /* 0x000ea20008000a00 */
[----:B------:R-:W-:Y:S01]  /*6c70*/  CS2R R6, SRZ ;  /* 0x0000000000067805 */ /* 0x000fe2000001ff00 */
[----:B--2---:R-:W-:Y:S02]  /*6c80*/  IMAD.U32 R4, RZ, RZ, UR4 ;  /* 0x00000004ff047e24 */ /* 0x004fe4000f8e00ff */
[----:B0-----:R-:W-:-:S07]  /*6c90*/  IMAD.U32 R5, RZ, RZ, UR5 ;  /* 0x00000005ff057e24 */ /* 0x001fce000f8e00ff */
[----:B------:R-:W-:-:S07]  /*6ca0*/  LEPC R20, `(.L_x_142) ;  /* 0x000000001014794e */ /* 0x000fce0000000000 */
[----:B-1----:R-:W-:Y:S05]  /*6cb0*/  CALL.ABS.NOINC R8 ;  /* 0x0000000008007343 */ /* 0x002fea0003c00000 */
.L_x_142:
[----:B------:R0:W1:Y:S01]  /*6cc0*/  LDC.64 R8, c[0x4][R26] ;  /* 0x010000001a087b82 */ /* 0x0000620000000a00 */
[----:B------:R-:W2:Y:S01]  /*6cd0*/  LDCU.64 UR4, c[0x4][0x40] ;  /* 0x01000800ff0477ac */ /* 0x000ea20008000a00 */
[----:B------:R-:W-:Y:S01]  /*6ce0*/  CS2R R6, SRZ ;  /* 0x0000000000067805 */ /* 0x000fe2000001ff00 */
[----:B--2---:R-:W-:Y:S02]  /*6cf0*/  IMAD.U32 R4, RZ, RZ, UR4 ;  /* 0x00000004ff047e24 */ /* 0x004fe4000f8e00ff */
[----:B0-----:R-:W-:-:S07]  /*6d00*/  IMAD.U32 R5, RZ, RZ, UR5 ;  /* 0x00000005ff057e24 */ /* 0x001fce000f8e00ff */
[----:B------:R-:W-:-:S07]  /*6d10*/  LEPC R20, `(.L_x_143) ;  /* 0x000000001014794e */ /* 0x000fce0000000000 */
[----:B-1----:R-:W-:Y:S05]  /*6d20*/  CALL.ABS.NOINC R8 ;  /* 0x0000000008007343 */ /* 0x002fea0003c00000 */
.L_x_143:
[----:B------:R0:W1:Y:S01]  /*6d30*/  LDC.64 R8, c[0x4][R26] ;  /* 0x010000001a087b82 */ /* 0x0000620000000a00 */
[----:B------:R-:W2:Y:S01]  /*6d40*/  LDCU.64 UR4, c[0x4][0x38] ;  /* 0x01000700ff0477ac */ /* 0x000ea20008000a00 */
[----:B------:R-:W-:Y:S01]  /*6d50*/  CS2R R6, SRZ ;  /* 0x0000000000067805 */ /* 0x000fe2000001ff00 */
[----:B--2---:R-:W-:Y:S02]  /*6d60*/  IMAD.U32 R4, RZ, RZ, UR4 ;  /* 0x00000004ff047e24 */ /* 0x004fe4000f8e00ff */
[----:B0-----:R-:W-:-:S07]  /*6d70*/  IMAD.U32 R5, RZ, RZ, UR5 ;  /* 0x00000005ff057e24 */ /* 0x001fce000f8e00ff */
[----:B------:R-:W-:-:S07]  /*6d80*/  LEPC R20, `(.L_x_139) ;  /* 0x000000001014794e */ /* 0x000fce0000000000 */
[----:B-1----:R-:W-:Y:S05]  /*6d90*/  CALL.ABS.NOINC R8 ;  /* 0x0000000008007343 */ /* 0x002fea0003c00000 */
.L_x_139:
[----:B------:R-:W-:Y:S05]  /*6da0*/  BSYNC.RECONVERGENT B6 ;  /* 0x0000000000067941 */ /* 0x000fea0003800200 */
.L_x_138:
[----:B------:R-:W-:Y:S01]  /*6db0*/  R2UR UR4, R22 ;  /* 0x00000000160472ca */ /* 0x000fe200000e0000 */
[----:B0-----:R-:W-:Y:S01]  /*6dc0*/  IMAD.MOV.U32 R12, RZ, RZ, 0x1 ;  /* 0x00000001ff0c7424 */ /* 0x001fe200078e00ff */
        /* <DEDUP_REMOVED lines=17> */
.L_x_146:
[----:B------:R0:W1:Y:S01]  /*6ee0*/  LDC.64 R8, c[0x4][R26] ;  /* 0x010000001a087b82 */ /* 0x0000620000000a00 */
[----:B------:R-:W2:Y:S01]  /*6ef0*/  LDCU.64 UR4, c[0x4][0x28] ;  /* 0x01000500ff0477ac */ /* 0x000ea20008000a00 */
[----:B------:R-:W-:Y:S01]  /*6f00*/  CS2R R6, SRZ ;  /* 0x0000000000067805 */ /* 0x000fe2000001ff00 */
[----:B--2---:R-:W-:Y:S02]  /*6f10*/  IMAD.U32 R4, RZ, RZ, UR4 ;  /* 0x00000004ff047e24 */ /* 0x004fe4000f8e00ff */
[----:B0-----:R-:W-:-:S07]  /*6f20*/  IMAD.U32 R5, RZ, RZ, UR5 ;  /* 0x00000005ff057e24 */ /* 0x001fce000f8e00ff */
[----:B------:R-:W-:-:S07]  /*6f30*/  LEPC R20, `(.L_x_147) ;  /* 0x000000001014794e */ /* 0x000fce0000000000 */
[----:B-1----:R-:W-:Y:S05]  /*6f40*/  CALL.ABS.NOINC R8 ;  /* 0x0000000008007343 */ /* 0x002fea0003c00000 */
.L_x_147:
[----:B------:R0:W1:Y:S01]  /*6f50*/  LDC.64 R8, c[0x4][R26] ;  /* 0x010000001a087b82 */ /* 0x0000620000000a00 */
[----:B------:R-:W2:Y:S01]  /*6f60*/  LDCU.64 UR4, c[0x4][0x38] ;  /* 0x01000700ff0477ac */ /* 0x000ea20008000a00 */
[----:B------:R-:W-:Y:S01]  /*6f70*/  CS2R R6, SRZ ;  /* 0x0000000000067805 */ /* 0x000fe2000001ff00 */
[----:B--2---:R-:W-:Y:S02]  /*6f80*/  IMAD.U32 R4, RZ, RZ, UR4 ;  /* 0x00000004ff047e24 */ /* 0x004fe4000f8e00ff */
[----:B0-----:R-:W-:-:S07]  /*6f90*/  IMAD.U32 R5, RZ, RZ, UR5 ;  /* 0x00000005ff057e24 */ /* 0x001fce000f8e00ff */
[----:B------:R-:W-:-:S07]  /*6fa0*/  LEPC R20, `(.L_x_148) ;  /* 0x000000001014794e */ /* 0x000fce0000000000 */
[----:B-1----:R-:W-:Y:S05]  /*6fb0*/  CALL.ABS.NOINC R8 ;  /* 0x0000000008007343 */ /* 0x002fea0003c00000 */
.L_x_148:
[----:B------:R0:W1:Y:S01]  /*6fc0*/  LDC.64 R8, c[0x4][R26] ;  /* 0x010000001a087b82 */ /* 0x0000620000000a00 */
[----:B------:R-:W2:Y:S01]  /*6fd0*/  LDCU.64 UR4, c[0x4][0x40] ;  /* 0x01000800ff0477ac */ /* 0x000ea20008000a00 */
[----:B------:R-:W-:Y:S01]  /*6fe0*/  CS2R R6, SRZ ;  /* 0x0000000000067805 */ /* 0x000fe2000001ff00 */
[----:B--2---:R-:W-:Y:S02]  /*6ff0*/  IMAD.U32 R4, RZ, RZ, UR4 ;  /* 0x00000004ff047e24 */ /* 0x004fe4000f8e00ff */
[----:B0-----:R-:W-:-:S07]  /*7000*/  IMAD.U32 R5, RZ, RZ, UR5 ;  /* 0x00000005ff057e24 */ /* 0x001fce000f8e00ff */
[----:B------:R-:W-:-:S07]  /*7010*/  LEPC R20, `(.L_x_149) ;  /* 0x000000001014794e */ /* 0x000fce0000000000 */
[----:B-1----:R-:W-:Y:S05]  /*7020*/  CALL.ABS.NOINC R8 ;  /* 0x0000000008007343 */ /* 0x002fea0003c00000 */
.L_x_149:
[----:B------:R0:W1:Y:S01]  /*7030*/  LDC.64 R8, c[0x4][R26] ;  /* 0x010000001a087b82 */ /* 0x0000620000000a00 */
[----:B------:R-:W2:Y:S01]  /*7040*/  LDCU.64 UR4, c[0x4][0x38] ;  /* 0x01000700ff0477ac */ /* 0x000ea20008000a00 */
[----:B------:R-:W-:Y:S01]  /*7050*/  CS2R R6, SRZ ;  /* 0x0000000000067805 */ /* 0x000fe2000001ff00 */
[----:B--2---:R-:W-:Y:S02]  /*7060*/  IMAD.U32 R4, RZ, RZ, UR4 ;  /* 0x00000004ff047e24 */ /* 0x004fe4000f8e00ff */
[----:B0-----:R-:W-:-:S07]  /*7070*/  IMAD.U32 R5, RZ, RZ, UR5 ;  /* 0x00000005ff057e24 */ /* 0x001fce000f8e00ff */
[----:B------:R-:W-:-:S07]  /*7080*/  LEPC R20, `(.L_x_145) ;  /* 0x000000001014794e */ /* 0x000fce0000000000 */
[----:B-1----:R-:W-:Y:S05]  /*7090*/  CALL.ABS.NOINC R8 ;  /* 0x0000000008007343 */ /* 0x002fea0003c00000 */
.L_x_145:
[----:B------:R-:W-:Y:S05]  /*70a0*/  BSYNC.RECONVERGENT B6 ;  /* 0x0000000000067941 */ /* 0x000fea0003800200 */
.L_x_144:
        /* <DEDUP_REMOVED lines=19> */
.L_x_152:
[----:B------:R0:W1:Y:S01]  /*71e0*/  LDC.64 R8, c[0x4][R26] ;  /* 0x010000001a087b82 */ /* 0x0000620000000a00 */
[----:B------:R-:W2:Y:S01]  /*71f0*/  LDCU.64 UR4, c[0x4][0x28] ;  /* 0x01000500ff0477ac */ /* 0x000ea20008000a00 */
[----:B------:R-:W-:Y:S01]  /*7200*/  CS2R R6, SRZ ;  /* 0x0000000000067805 */ /* 0x000fe2000001ff00 */
[----:B--2---:R-:W-:Y:S02]  /*7210*/  IMAD.U32 R4, RZ, RZ, UR4 ;  /* 0x00000004ff047e24 */ /* 0x004fe4000f8e00ff */
[----:B0-----:R-:W-:-:S07]  /*7220*/  IMAD.U32 R5, RZ, RZ, UR5 ;  /* 0x00000005ff057e24 */ /* 0x001fce000f8e00ff */
[----:B------:R-:W-:-:S07]  /*7230*/  LEPC R20, `(.L_x_153) ;  /* 0x000000001014794e */ /* 0x000fce0000000000 */
[----:B-1----:R-:W-:Y:S05]  /*7240*/  CALL.ABS.NOINC R8 ;  /* 0x0000000008007343 */ /* 0x002fea0003c00000 */
.L_x_153:
[----:B------:R0:W1:Y:S01]  /*7250*/  LDC.64 R8, c[0x4][R26] ;  /* 0x010000001a087b82 */ /* 0x0000620000000a00 */
[----:B------:R-:W2:Y:S01]  /*7260*/  LDCU.64 UR4, c[0x4][0x38] ;  /* 0x01000700ff0477ac */ /* 0x000ea20008000a00 */
[----:B------:R-:W-:Y:S01]  /*7270*/  CS2R R6, SRZ ;  /* 0x0000000000067805 */ /* 0x000fe2000001ff00 */
[----:B--2---:R-:W-:Y:S02]  /*7280*/  IMAD.U32 R4, RZ, RZ, UR4 ;  /* 0x00000004ff047e24 */ /* 0x004fe4000f8e00ff */
[----:B0-----:R-:W-:-:S07]  /*7290*/  IMAD.U32 R5, RZ, RZ, UR5 ;  /* 0x00000005ff057e24 */ /* 0x001fce000f8e00ff */
[----:B------:R-:W-:-:S07]  /*72a0*/  LEPC R20, `(.L_x_154) ;  /* 0x000000001014794e */ /* 0x000fce0000000000 */
[----:B-1----:R-:W-:Y:S05]  /*72b0*/  CALL.ABS.NOINC R8 ;  /* 0x0000000008007343 */ /* 0x002fea0003c00000 */
.L_x_154:
[----:B------:R0:W1:Y:S01]  /*72c0*/  LDC.64 R8, c[0x4][R26] ;  /* 0x010000001a087b82 */ /* 0x0000620000000a00 */
[----:B------:R-:W2:Y:S01]  /*72d0*/  LDCU.64 UR4, c[0x4][0x40] ;  /* 0x01000800ff0477ac */ /* 0x000ea20008000a00 */
[----:B------:R-:W-:Y:S01]  /*72e0*/  CS2R R6, SRZ ;  /* 0x0000000000067805 */ /* 0x000fe2000001ff00 */
[----:B--2---:R-:W-:Y:S02]  /*72f0*/  IMAD.U32 R4, RZ, RZ, UR4 ;  /* 0x00000004ff047e24 */ /* 0x004fe4000f8e00ff */
[----:B0-----:R-:W-:-:S07]  /*7300*/  IMAD.U32 R5, RZ, RZ, UR5 ;  /* 0x00000005ff057e24 */ /* 0x001fce000f8e00ff */
[----:B------:R-:W-:-:S07]  /*7310*/  LEPC R20, `(.L_x_155) ;  /* 0x000000001014794e */ /* 0x000fce0000000000 */
[----:B-1----:R-:W-:Y:S05]  /*7320*/  CALL.ABS.NOINC R8 ;  /* 0x0000000008007343 */ /* 0x002fea0003c00000 */
.L_x_155:
[----:B------:R0:W1:Y:S01]  /*7330*/  LDC.64 R8, c[0x4][R26] ;  /* 0x010000001a087b82 */ /* 0x0000620000000a00 */
[----:B------:R-:W2:Y:S01]  /*7340*/  LDCU.64 UR4, c[0x4][0x38] ;  /* 0x01000700ff0477ac */ /* 0x000ea20008000a00 */
[----:B------:R-:W-:Y:S01]  /*7350*/  CS2R R6, SRZ ;  /* 0x0000000000067805 */ /* 0x000fe2000001ff00 */
[----:B--2---:R-:W-:Y:S02]  /*7360*/  IMAD.U32 R4, RZ, RZ, UR4 ;  /* 0x00000004ff047e24 */ /* 0x004fe4000f8e00ff */
[----:B0-----:R-:W-:-:S07]  /*7370*/  IMAD.U32 R5, RZ, RZ, UR5 ;  /* 0x00000005ff057e24 */ /* 0x001fce000f8e00ff */
[----:B------:R-:W-:-:S07]  /*7380*/  LEPC R20, `(.L_x_151) ;  /* 0x000000001014794e */ /* 0x000fce0000000000 */
[----:B-1----:R-:W-:Y:S05]  /*7390*/  CALL.ABS.NOINC R8 ;  /* 0x0000000008007343 */ /* 0x002fea0003c00000 */
.L_x_151:
[----:B------:R-:W-:Y:S05]  /*73a0*/  BSYNC.RECONVERGENT B6 ;  /* 0x0000000000067941 */ /* 0x000fea0003800200 */
.L_x_150:
        /* <DEDUP_REMOVED lines=19> */
.L_x_158:
[----:B------:R0:W1:Y:S01]  /*74e0*/  LDC.64 R8, c[0x4][R26] ;  /* 0x010000001a087b82 */ /* 0x0000620000000a00 */
[----:B------:R-:W2:Y:S01]  /*74f0*/  LDCU.64 UR4, c[0x4][0x28] ;  /* 0x01000500ff0477ac */ /* 0x000ea20008000a00 */
[----:B------:R-:W-:Y:S01]  /*7500*/  CS2R R6, SRZ ;  /* 0x0000000000067805 */ /* 0x000fe2000001ff00 */
[----:B--2---:R-:W-:Y:S02]  /*7510*/  IMAD.U32 R4, RZ, RZ, UR4 ;  /* 0x00000004ff047e24 */ /* 0x004fe4000f8e00ff */
[----:B0-----:R-:W-:-:S07]  /*7520*/  IMAD.U32 R5, RZ, RZ, UR5 ;  /* 0x00000005ff057e24 */ /* 0x001fce000f8e00ff */
[----:B------:R-:W-:-:S07]  /*7530*/  LEPC R20, `(.L_x_159) ;  /* 0x000000001014794e */ /* 0x000fce0000000000 */
[----:B-1----:R-:W-:Y:S05]  /*7540*/  CALL.ABS.NOINC R8 ;  /* 0x0000000008007343 */ /* 0x002fea0003c00000 */
.L_x_159:
[----:B------:R0:W1:Y:S01]  /*7550*/  LDC.64 R8, c[0x4][R26] ;  /* 0x010000001a087b82 */ /* 0x0000620000000a00 */
[----:B------:R-:W2:Y:S01]  /*7560*/  LDCU.64 UR4, c[0x4][0x38] ;  /* 0x01000700ff0477ac */ /* 0x000ea20008000a00 */
[----:B------:R-:W-:Y:S01]  /*7570*/  CS2R R6, SRZ ;  /* 0x0000000000067805 */ /* 0x000fe2000001ff00 */
[----:B--2---:R-:W-:Y:S02]  /*7580*/  IMAD.U32 R4, RZ, RZ, UR4 ;  /* 0x00000004ff047e24 */ /* 0x004fe4000f8e00ff */
[----:B0-----:R-:W-:-:S07]  /*7590*/  IMAD.U32 R5, RZ, RZ, UR5 ;  /* 0x00000005ff057e24 */ /* 0x001fce000f8e00ff */
[----:B------:R-:W-:-:S07]  /*75a0*/  LEPC R20, `(.L_x_160) ;  /* 0x000000001014794e */ /* 0x000fce0000000000 */
[----:B-1----:R-:W-:Y:S05]  /*75b0*/  CALL.ABS.NOINC R8 ;  /* 0x0000000008007343 */ /* 0x002fea0003c00000 */
.L_x_160:
[----:B------:R0:W1:Y:S01]  /*75c0*/  LDC.64 R8, c[0x4][R26] ;  /* 0x010000001a087b82 */ /* 0x0000620000000a00 */
[----:B------:R-:W2:Y:S01]  /*75d0*/  LDCU.64 UR4, c[0x4][0x40] ;  /* 0x01000800ff0477ac */ /* 0x000ea20008000a00 */
[----:B------:R-:W-:Y:S01]  /*75e0*/  CS2R R6, SRZ ;  /* 0x0000000000067805 */ /* 0x000fe2000001ff00 */
[----:B--2---:R-:W-:Y:S02]  /*75f0*/  IMAD.U32 R4, RZ, RZ, UR4 ;  /* 0x00000004ff047e24 */ /* 0x004fe4000f8e00ff */
[----:B0-----:R-:W-:-:S07]  /*7600*/  IMAD.U32 R5, RZ, RZ, UR5 ;  /* 0x00000005ff057e24 */ /* 0x001fce000f8e00ff */
[----:B------:R-:W-:-:S07]  /*7610*/  LEPC R20, `(.L_x_161) ;  /* 0x000000001014794e */ /* 0x000fce0000000000 */
[----:B-1----:R-:W-:Y:S05]  /*7620*/  CALL.ABS.NOINC R8 ;  /* 0x0000000008007343 */ /* 0x002fea0003c00000 */
.L_x_161:
[----:B------:R0:W1:Y:S01]  /*7630*/  LDC.64 R8, c[0x4][R26] ;  /* 0x010000001a087b82 */ /* 0x0000620000000a00 */
[----:B------:R-:W2:Y:S01]  /*7640*/  LDCU.64 UR4, c[0x4][0x38] ;  /* 0x01000700ff0477ac */ /* 0x000ea20008000a00 */
[----:B------:R-:W-:Y:S01]  /*7650*/  CS2R R6, SRZ ;  /* 0x0000000000067805 */ /* 0x000fe2000001ff00 */
[----:B--2---:R-:W-:Y:S02]  /*7660*/  IMAD.U32 R4, RZ, RZ, UR4 ;  /* 0x00000004ff047e24 */ /* 0x004fe4000f8e00ff */
[----:B0-----:R-:W-:-:S07]  /*7670*/  IMAD.U32 R5, RZ, RZ, UR5 ;  /* 0x00000005ff057e24 */ /* 0x001fce000f8e00ff */
[----:B------:R-:W-:-:S07]  /*7680*/  LEPC R20, `(.L_x_157) ;  /* 0x000000001014794e */ /* 0x000fce0000000000 */
[----:B-1----:R-:W-:Y:S05]  /*7690*/  CALL.ABS.NOINC R8 ;  /* 0x0000000008007343 */ /* 0x002fea0003c00000 */
.L_x_157:
[----:B------:R-:W-:Y:S05]  /*76a0*/  BSYNC.RECONVERGENT B6 ;  /* 0x0000000000067941 */ /* 0x000fea0003800200 */
.L_x_156:
        /* <DEDUP_REMOVED lines=19> */
.L_x_164:
[----:B------:R0:W1:Y:S01]  /*77e0*/  LDC.64 R8, c[0x4][R26] ;  /* 0x010000001a087b82 */ /* 0x0000620000000a00 */
[----:B------:R-:W2:Y:S01]  /*77f0*/  LDCU.64 UR4, c[0x4][0x28] ;  /* 0x01000500ff0477ac */ /* 0x000ea20008000a00 */
[----:B------:R-:W-:Y:S01]  /*7800*/  CS2R R6, SRZ ;  /* 0x0000000000067805 */ /* 0x000fe2000001ff00 */
[----:B--2---:R-:W-:Y:S02]  /*7810*/  IMAD.U32 R4, RZ, RZ, UR4 ;  /* 0x00000004ff047e24 */ /* 0x004fe4000f8e00ff */
[----:B0-----:R-:W-:-:S07]  /*7820*/  IMAD.U32 R5, RZ, RZ, UR5 ;  /* 0x00000005ff057e24 */ /* 0x001fce000f8e00ff */
[----:B------:R-:W-:-:S07]  /*7830*/  LEPC R20, `(.L_x_165) ;  /* 0x000000001014794e */ /* 0x000fce0000000000 */
[----:B-1----:R-:W-:Y:S05]  /*7840*/  CALL.ABS.NOINC R8 ;  /* 0x0000000008007343 */ /* 0x002fea0003c00000 */
.L_x_165:
[----:B------:R0:W1:Y:S01]  /*7850*/  LDC.64 R8, c[0x4][R26] ;  /* 0x010000001a087b82 */ /* 0x0000620000000a00 */
[----:B------:R-:W2:Y:S01]  /*7860*/  LDCU.64 UR4, c[0x4][0x38] ;  /* 0x01000700ff0477ac */ /* 0x000ea20008000a00 */
[----:B------:R-:W-:Y:S01]  /*7870*/  CS2R R6, SRZ ;  /* 0x0000000000067805 */ /* 0x000fe2000001ff00 */
[----:B--2---:R-:W-:Y:S02]  /*7880*/  IMAD.U32 R4, RZ, RZ, UR4 ;  /* 0x00000004ff047e24 */ /* 0x004fe4000f8e00ff */
[----:B0-----:R-:W-:-:S07]  /*7890*/  IMAD.U32 R5, RZ, RZ, UR5 ;  /* 0x00000005ff057e24 */ /* 0x001fce000f8e00ff */
[----:B------:R-:W-:-:S07]  /*78a0*/  LEPC R20, `(.L_x_166) ;  /* 0x000000001014794e */ /* 0x000fce0000000000 */
[----:B-1----:R-:W-:Y:S05]  /*78b0*/  CALL.ABS.NOINC R8 ;  /* 0x0000000008007343 */ /* 0x002fea0003c00000 */
.L_x_166:
[----:B------:R0:W1:Y:S01]  /*78c0*/  LDC.64 R8, c[0x4][R26] ;  /* 0x010000001a087b82 */ /* 0x0000620000000a00 */
[----:B------:R-:W2:Y:S01]  /*78d0*/  LDCU.64 UR4, c[0x4][0x40] ;  /* 0x01000800ff0477ac */ /* 0x000ea20008000a00 */
[----:B------:R-:W-:Y:S01]  /*78e0*/  CS2R R6, SRZ ;  /* 0x0000000000067805 */ /* 0x000fe2000001ff00 */
[----:B--2---:R-:W-:Y:S02]  /*78f0*/  IMAD.U32 R4, RZ, RZ, UR4 ;  /* 0x00000004ff047e24 */ /* 0x004fe4000f8e00ff */
[----:B0-----:R-:W-:-:S07]  /*7900*/  IMAD.U32 R5, RZ, RZ, UR5 ;  /* 0x00000005ff057e24 */ /* 0x001fce000f8e00ff */
[----:B------:R-:W-:-:S07]  /*7910*/  LEPC R20, `(.L_x_167) ;  /* 0x000000001014794e */ /* 0x000fce0000000000 */
[----:B-1----:R-:W-:Y:S05]  /*7920*/  CALL.ABS.NOINC R8 ;  /* 0x0000000008007343 */ /* 0x002fea0003c00000 */
.L_x_167:
[----:B------:R0:W1:Y:S01]  /*7930*/  LDC.64 R8, c[0x4][R26] ;  /* 0x010000001a087b82 */ /* 0x0000620000000a00 */
[----:B------:R-:W2:Y:S01]  /*7940*/  LDCU.64 UR4, c[0x4][0x38] ;  /* 0x01000700ff0477ac */ /* 0x000ea20008000a00 */
[----:B------:R-:W-:Y:S01]  /*7950*/  CS2R R6, SRZ ;  /* 0x0000000000067805 */ /* 0x000fe2000001ff00 */
[----:B--2---:R-:W-:Y:S02]  /*7960*/  IMAD.U32 R4, RZ, RZ, UR4 ;  /* 0x00000004ff047e24 */ /* 0x004fe4000f8e00ff */
[----:B0-----:R-:W-:-:S07]  /*7970*/  IMAD.U32 R5, RZ, RZ, UR5 ;  /* 0x00000005ff057e24 */ /* 0x001fce000f8e00ff */
[----:B------:R-:W-:-:S07]  /*7980*/  LEPC R20, `(.L_x_163) ;  /* 0x000000001014794e */ /* 0x000fce0000000000 */
[----:B-1----:R-:W-:Y:S05]  /*7990*/  CALL.ABS.NOINC R8 ;  /* 0x0000000008007343 */ /* 0x002fea0003c00000 */
.L_x_163:
[----:B------:R-:W-:Y:S05]  /*79a0*/  BSYNC.RECONVERGENT B6 ;  /* 0x0000000000067941 */ /* 0x000fea0003800200 */
.L_x_162:
        /* <DEDUP_REMOVED lines=19> */
.L_x_170:
[----:B------:R0:W1:Y:S01]  /*7ae0*/  LDC.64 R8, c[0x4][R26] ;  /* 0x010000001a087b82 */ /* 0x0000620000000a00 */
[----:B------:R-:W2:Y:S01]  /*7af0*/  LDCU.64 UR4, c[0x4][0x28] ;  /* 0x01000500ff0477ac */ /* 0x000ea20008000a00 */
[----:B------:R-:W-:Y:S01]  /*7b00*/  CS2R R6, SRZ ;  /* 0x0000000000067805 */ /* 0x000fe2000001ff00 */
[----:B--2---:R-:W-:Y:S02]  /*7b10*/  IMAD.U32 R4, RZ, RZ, UR4 ;  /* 0x00000004ff047e24 */ /* 0x004fe4000f8e00ff */
[----:B0-----:R-:W-:-:S07]  /*7b20*/  IMAD.U32 R5, RZ, RZ, UR5 ;  /* 0x00000005ff057e24 */ /* 0x001fce000f8e00ff */
[----:B------:R-:W-:-:S07]  /*7b30*/  LEPC R20, `(.L_x_171) ;  /* 0x000000001014794e */ /* 0x000fce0000000000 */
[----:B-1----:R-:W-:Y:S05]  /*7b40*/  CALL.ABS.NOINC R8 ;  /* 0x0000000008007343 */ /* 0x002fea0003c00000 */
.L_x_171:
[----:B------:R0:W1:Y:S01]  /*7b50*/  LDC.64 R8, c[0x4][R26] ;  /* 0x010000001a087b82 */ /* 0x0000620000000a00 */
[----:B------:R-:W2:Y:S01]  /*7b60*/  LDCU.64 UR4, c[0x4][0x38] ;  /* 0x01000700ff0477ac */ /* 0x000ea20008000a00 */
[----:B------:R-:W-:Y:S01]  /*7b70*/  CS2R R6, SRZ ;  /* 0x0000000000067805 */ /* 0x000fe2000001ff00 */
[----:B--2---:R-:W-:Y:S02]  /*7b80*/  IMAD.U32 R4, RZ, RZ, UR4 ;  /* 0x00000004ff047e24 */ /* 0x004fe4000f8e00ff */
[----:B0-----:R-:W-:-:S07]  /*7b90*/  IMAD.U32 R5, RZ, RZ, UR5 ;  /* 0x00000005ff057e24 */ /* 0x001fce000f8e00ff */
[----:B------:R-:W-:-:S07]  /*7ba0*/  LEPC R20, `(.L_x_172) ;  /* 0x000000001014794e */ /* 0x000fce0000000000 */
[----:B-1----:R-:W-:Y:S05]  /*7bb0*/  CALL.ABS.NOINC R8 ;  /* 0x0000000008007343 */ /* 0x002fea0003c00000 */
.L_x_172:
[----:B------:R0:W1:Y:S01]  /*7bc0*/  LDC.64 R8, c[0x4][R26] ;  /* 0x010000001a087b82 */ /* 0x0000620000000a00 */
[----:B------:R-:W2:Y:S01]  /*7bd0*/  LDCU.64 UR4, c[0x4][0x40] ;  /* 0x01000800ff0477ac */ /* 0x000ea20008000a00 */
[----:B------:R-:W-:Y:S01]  /*7be0*/  CS2R R6, SRZ ;  /* 0x0000000000067805 */ /* 0x000fe2000001ff00 */
[----:B--2---:R-:W-:Y:S02]  /*7bf0*/  IMAD.U32 R4, RZ, RZ, UR4 ;  /* 0x00000004ff047e24 */ /* 0x004fe4000f8e00ff */
[----:B0-----:R-:W-:-:S07]  /*7c00*/  IMAD.U32 R5, RZ, RZ, UR5 ;  /* 0x00000005ff057e24 */ /* 0x001fce000f8e00ff */
[----:B------:R-:W-:-:S07]  /*7c10*/  LEPC R20, `(.L_x_173) ;  /* 0x000000001014794e */ /* 0x000fce0000000000 */
[----:B-1----:R-:W-:Y:S05]  /*7c20*/  CALL.ABS.NOINC R8 ;  /* 0x0000000008007343 */ /* 0x002fea0003c00000 */
.L_x_173:
[----:B------:R0:W1:Y:S01]  /*7c30*/  LDC.64 R8, c[0x4][R26] ;  /* 0x010000001a087b82 */ /* 0x0000620000000a00 */
[----:B------:R-:W2:Y:S01]  /*7c40*/  LDCU.64 UR4, c[0x4][0x38] ;  /* 0x01000700ff0477ac */ /* 0x000ea20008000a00 */
[----:B------:R-:W-:Y:S01]  /*7c50*/  CS2R R6, SRZ ;  /* 0x0000000000067805 */ /* 0x000fe2000001ff00 */
[----:B--2---:R-:W-:Y:S02]  /*7c60*/  IMAD.U32 R4, RZ, RZ, UR4 ;  /* 0x00000004ff047e24 */ /* 0x004fe4000f8e00ff */
[----:B0-----:R-:W-:-:S07]  /*7c70*/  IMAD.U32 R5, RZ, RZ, UR5 ;  /* 0x00000005ff057e24 */ /* 0x001fce000f8e00ff */
[----:B------:R-:W-:-:S07]  /*7c80*/  LEPC R20, `(.L_x_169) ;  /* 0x000000001014794e */ /* 0x000fce0000000000 */
[----:B-1----:R-:W-:Y:S05]  /*7c90*/  CALL.ABS.NOINC R8 ;  /* 0x0000000008007343 */ /* 0x002fea0003c00000 */
.L_x_169:
[----:B------:R-:W-:Y:S05]  /*7ca0*/  BSYNC.RECONVERGENT B6 ;  /* 0x0000000000067941 */ /* 0x000fea0003800200 */
.L_x_168:
        /* <DEDUP_REMOVED lines=19> */
.L_x_176:
[----:B------:R0:W1:Y:S01]  /*7de0*/  LDC.64 R8, c[0x4][R26] ;  /* 0x010000001a087b82 */ /* 0x0000620000000a00 */
[----:B------:R-:W2:Y:S01]  /*7df0*/  LDCU.64 UR4, c[0x4][0x28] ;  /* 0x01000500ff0477ac */ /* 0x000ea20008000a00 */
[----:B------:R-:W-:Y:S01]  /*7e00*/  CS2R R6, SRZ ;  /* 0x0000000000067805 */ /* 0x000fe2000001ff00 */
[----:B--2---:R-:W-:Y:S02]  /*7e10*/  IMAD.U32 R4, RZ, RZ, UR4 ;  /* 0x00000004ff047e24 */ /* 0x004fe4000f8e00ff */
[----:B0-----:R-:W-:-:S07]  /*7e20*/  IMAD.U32 R5, RZ, RZ, UR5 ;  /* 0x00000005ff057e24 */ /* 0x001fce000f8e00ff */
[----:B------:R-:W-:-:S07]  /*7e30*/  LEPC R20, `(.L_x_177) ;  /* 0x000000001014794e */ /* 0x000fce0000000000 */
[----:B-1----:R-:W-:Y:S05]  /*7e40*/  CALL.ABS.NOINC R8 ;  /* 0x0000000008007343 */ /* 0x002fea0003c00000 */
.L_x_177:
[----:B------:R0:W1:Y:S01]  /*7e50*/  LDC.64 R8, c[0x4][R26] ;  /* 0x010000001a087b82 */ /* 0x0000620000000a00 */
[----:B------:R-:W2:Y:S01]  /*7e60*/  LDCU.64 UR4, c[0x4][0x38] ;  /* 0x01000700ff0477ac */ /* 0x000ea20008000a00 */
[----:B------:R-:W-:Y:S01]  /*7e70*/  CS2R R6, SRZ ;  /* 0x0000000000067805 */ /* 0x000fe2000001ff00 */
[----:B--2---:R-:W-:Y:S02]  /*7e80*/  IMAD.U32 R4, RZ, RZ, UR4 ;  /* 0x00000004ff047e24 */ /* 0x004fe4000f8e00ff */
[----:B0-----:R-:W-:-:S07]  /*7e90*/  IMAD.U32 R5, RZ, RZ, UR5 ;  /* 0x00000005ff057e24 */ /* 0x001fce000f8e00ff */
[----:B------:R-:W-:-:S07]  /*7ea0*/  LEPC R20, `(.L_x_178) ;  /* 0x000000001014794e */ /* 0x000fce0000000000 */
[----:B-1----:R-:W-:Y:S05]  /*7eb0*/  CALL.ABS.NOINC R8 ;  /* 0x0000000008007343 */ /* 0x002fea0003c00000 */
.L_x_178:
[----:B------:R0:W1:Y:S01]  /*7ec0*/  LDC.64 R8, c[0x4][R26] ;  /* 0x010000001a087b82 */ /* 0x0000620000000a00 */
[----:B------:R-:W2:Y:S01]  /*7ed0*/  LDCU.64 UR4, c[0x4][0x40] ;  /* 0x01000800ff0477ac */ /* 0x000ea20008000a00 */
[----:B------:R-:W-:Y:S01]  /*7ee0*/  CS2R R6, SRZ ;  /* 0x0000000000067805 */ /* 0x000fe2000001ff00 */
[----:B--2---:R-:W-:Y:S02]  /*7ef0*/  IMAD.U32 R4, RZ, RZ, UR4 ;  /* 0x00000004ff047e24 */ /* 0x004fe4000f8e00ff */
[----:B0-----:R-:W-:-:S07]  /*7f00*/  IMAD.U32 R5, RZ, RZ, UR5 ;  /* 0x00000005ff057e24 */ /* 0x001fce000f8e00ff */
[----:B------:R-:W-:-:S07]  /*7f10*/  LEPC R20, `(.L_x_179) ;  /* 0x000000001014794e */ /* 0x000fce0000000000 */
[----:B-1----:R-:W-:Y:S05]  /*7f20*/  CALL.ABS.NOINC R8 ;  /* 0x0000000008007343 */ /* 0x002fea0003c00000 */
.L_x_179:
[----:B------:R0:W1:Y:S01]  /*7f30*/  LDC.64 R8, c[0x4][R26] ;  /* 0x010000001a087b82 */ /* 0x0000620000000a00 */
[----:B------:R-:W2:Y:S01]  /*7f40*/  LDCU.64 UR4, c[0x4][0x38] ;  /* 0x01000700ff0477ac */ /* 0x000ea20008000a00 */
[----:B------:R-:W-:Y:S01]  /*7f50*/  CS2R R6, SRZ ;  /* 0x0000000000067805 */ /* 0x000fe2000001ff00 */
[----:B--2---:R-:W-:Y:S02]  /*7f60*/  IMAD.U32 R4, RZ, RZ, UR4 ;  /* 0x00000004ff047e24 */ /* 0x004fe4000f8e00ff */
[----:B0-----:R-:W-:-:S07]  /*7f70*/  IMAD.U32 R5, RZ, RZ, UR5 ;  /* 0x00000005ff057e24 */ /* 0x001fce000f8e00ff */
[----:B------:R-:W-:-:S07]  /*7f80*/  LEPC R20, `(.L_x_175) ;  /* 0x000000001014794e */ /* 0x000fce0000000000 */
[----:B-1----:R-:W-:Y:S05]  /*7f90*/  CALL.ABS.NOINC R8 ;  /* 0x0000000008007343 */ /* 0x002fea0003c00000 */
.L_x_175:
[----:B------:R-:W-:Y:S05]  /*7fa0*/  BSYNC.RECONVERGENT B6 ;  /* 0x0000000000067941 */ /* 0x000fea0003800200 */
.L_x_174:
        /* <DEDUP_REMOVED lines=19> */
.L_x_182:
[----:B------:R0:W1:Y:S01]  /*80e0*/  LDC.64 R8, c[0x4][R26] ;  /* 0x010000001a087b82 */ /* 0x0000620000000a00 */
[----:B------:R-:W2:Y:S01]  /*80f0*/  LDCU.64 UR4, c[0x4][0x28] ;  /* 0x01000500ff0477ac */ /* 0x000ea20008000a00 */
[----:B------:R-:W-:Y:S01]  /*8100*/  CS2R R6, SRZ ;  /* 0x0000000000067805 */ /* 0x000fe2000001ff00 */
[----:B--2---:R-:W-:Y:S02]  /*8110*/  IMAD.U32 R4, RZ, RZ, UR4 ;  /* 0x00000004ff047e24 */ /* 0x004fe4000f8e00ff */
[----:B0-----:R-:W-:-:S07]  /*8120*/  IMAD.U32 R5, RZ, RZ, UR5 ;  /* 0x00000005ff057e24 */ /* 0x001fce000f8e00ff */
[----:B------:R-:W-:-:S07]  /*8130*/  LEPC R20, `(.L_x_183) ;  /* 0x000000001014794e */ /* 0x000fce0000000000 */
[----:B-1----:R-:W-:Y:S05]  /*8140*/  CALL.ABS.NOINC R8 ;  /* 0x0000000008007343 */ /* 0x002fea0003c00000 */
.L_x_183:
[----:B------:R0:W1:Y:S01]  /*8150*/  LDC.64 R8, c[0x4][R26] ;  /* 0x010000001a087b82 */ /* 0x0000620000000a00 */
[----:B------:R-:W2:Y:S01]  /*8160*/  LDCU.64 UR4, c[0x4][0x38] ;  /* 0x01000700ff0477ac */ /* 0x000ea20008000a00 */
[----:B------:R-:W-:Y:S01]  /*8170*/  CS2R R6, SRZ ;  /* 0x0000000000067805 */ /* 0x000fe2000001ff00 */
[----:B--2---:R-:W-:Y:S02]  /*8180*/  IMAD.U32 R4, RZ, RZ, UR4 ;  /* 0x00000004ff047e24 */ /* 0x004fe4000f8e00ff */
[----:B0-----:R-:W-:-:S07]  /*8190*/  IMAD.U32 R5, RZ, RZ, UR5 ;  /* 0x00000005ff057e24 */ /* 0x001fce000f8e00ff */
[----:B------:R-:W-:-:S07]  /*81a0*/  LEPC R20, `(.L_x_184) ;  /* 0x000000001014794e */ /* 0x000fce0000000000 */
[----:B-1----:R-:W-:Y:S05]  /*81b0*/  CALL.ABS.NOINC R8 ;  /* 0x0000000008007343 */ /* 0x002fea0003c00000 */
.L_x_184:
[----:B------:R0:W1:Y:S01]  /*81c0*/  LDC.64 R8, c[0x4][R26] ;  /* 0x010000001a087b82 */ /* 0x0000620000000a00 */
[----:B------:R-:W2:Y:S01]  /*81d0*/  LDCU.64 UR4, c[0x4][0x40] ;  /* 0x01000800ff0477ac */ /* 0x000ea20008000a00 */
[----:B------:R-:W-:Y:S01]  /*81e0*/  CS2R R6, SRZ ;  /* 0x0000000000067805 */ /* 0x000fe2000001ff00 */
[----:B--2---:R-:W-:Y:S02]  /*81f0*/  IMAD.U32 R4, RZ, RZ, UR4 ;  /* 0x00000004ff047e24 */ /* 0x004fe4000f8e00ff */
[----:B0-----:R-:W-:-:S07]  /*8200*/  IMAD.U32 R5, RZ, RZ, UR5 ;  /* 0x00000005ff057e24 */ /* 0x001fce000f8e00ff */
[----:B------:R-:W-:-:S07]  /*8210*/  LEPC R20, `(.L_x_185) ;  /* 0x000000001014794e */ /* 0x000fce0000000000 */
[----:B-1----:R-:W-:Y:S05]  /*8220*/  CALL.ABS.NOINC R8 ;  /* 0x0000000008007343 */ /* 0x002fea0003c00000 */
.L_x_185:
[----:B------:R0:W1:Y:S01]  /*8230*/  LDC.64 R8, c[0x4][R26] ;  /* 0x010000001a087b82 */ /* 0x0000620000000a00 */
[----:B------:R-:W2:Y:S01]  /*8240*/  LDCU.64 UR4, c[0x4][0x38] ;  /* 0x01000700ff0477ac */ /* 0x000ea20008000a00 */
[----:B------:R-:W-:Y:S01]  /*8250*/  CS2R R6, SRZ ;  /* 0x0000000000067805 */ /* 0x000fe2000001ff00 */
[----:B--2---:R-:W-:Y:S02]  /*8260*/  IMAD.U32 R4, RZ, RZ, UR4 ;  /* 0x00000004ff047e24 */ /* 0x004fe4000f8e00ff */
[----:B0-----:R-:W-:-:S07]  /*8270*/  IMAD.U32 R5, RZ, RZ, UR5 ;  /* 0x00000005ff057e24 */ /* 0x001fce000f8e00ff */
[----:B------:R-:W-:-:S07]  /*8280*/  LEPC R20, `(.L_x_181) ;  /* 0x000000001014794e */ /* 0x000fce0000000000 */
[----:B-1----:R-:W-:Y:S05]  /*8290*/  CALL.ABS.NOINC R8 ;  /* 0x0000000008007343 */ /* 0x002fea0003c00000 */
.L_x_181:
[----:B------:R-:W-:Y:S05]  /*82a0*/  BSYNC.RECONVERGENT B6 ;  /* 0x0000000000067941 */ /* 0x000fea0003800200 */
.L_x_180:
[----:B------:R-:W-:Y:S01]  /*82b0*/  R2UR UR4, R22 ;  /* 0x00000000160472ca */ /* 0x000fe200000e0000 */
[----:B0-----:R-:W-:Y:S01]  /*82c0*/  IMAD.MOV.U32 R12, RZ, RZ, 0x1 ;  /* 0x00000001ff0c7424 */ /* 0x001fe200078e00ff */
[----:B------:R-:W-:Y:S02]  /*82d0*/  R2UR UR5, R23 ;  /* 0x00000000170572ca */ /* 0x000fe400000e0000 */
        /* <DEDUP_REMOVED lines=15> */
.L_x_186:
[----:B------:R0:W1:Y:S01]  /*83d0*/  LDC.64 R2, c[0x4][R22] ;  /* 0x0100000016027b82 */ /* 0x0000620000000a00 */
[----:B------:R-:W2:Y:S01]  /*83e0*/  LDCU.64 UR4, c[0x4][0x28] ;  /* 0x01000500ff0477ac */ /* 0x000ea20008000a00 */
[----:B------:R-:W-:Y:S01]  /*83f0*/  CS2R R6, SRZ ;  /* 0x0000000000067805 */ /* 0x000fe2000001ff00 */
[----:B--2---:R-:W-:Y:S02]  /*8400*/  IMAD.U32 R4, RZ, RZ, UR4 ;  /* 0x00000004ff047e24 */ /* 0x004fe4000f8e00ff */
[----:B0-----:R-:W-:-:S07]  /*8410*/  IMAD.U32 R5, RZ, RZ, UR5 ;  /* 0x00000005ff057e24 */ /* 0x001fce000f8e00ff */
[----:B------:R-:W-:-:S07]  /*8420*/  LEPC R20, `(.L_x_187) ;  /* 0x000000001014794e */ /* 0x000fce0000000000 */
[----:B-1----:R-:W-:Y:S05]  /*8430*/  CALL.ABS.NOINC R2 ;  /* 0x0000000002007343 */ /* 0x002fea0003c00000 */
.L_x_187:
[----:B------:R0:W1:Y:S01]  /*8440*/  LDC.64 R2, c[0x4][R22] ;  /* 0x0100000016027b82 */ /* 0x0000620000000a00 */
[----:B------:R-:W2:Y:S01]  /*8450*/  LDCU.64 UR4, c[0x4][0x38] ;  /* 0x01000700ff0477ac */ /* 0x000ea20008000a00 */
[----:B------:R-:W-:Y:S01]  /*8460*/  CS2R R6, SRZ ;  /* 0x0000000000067805 */ /* 0x000fe2000001ff00 */
[----:B--2---:R-:W-:Y:S02]  /*8470*/  IMAD.U32 R4, RZ, RZ, UR4 ;  /* 0x00000004ff047e24 */ /* 0x004fe4000f8e00ff */
[----:B0-----:R-:W-:-:S07]  /*8480*/  IMAD.U32 R5, RZ, RZ, UR5 ;  /* 0x00000005ff057e24 */ /* 0x001fce000f8e00ff */
[----:B------:R-:W-:-:S07]  /*8490*/  LEPC R20, `(.L_x_188) ;  /* 0x000000001014794e */ /* 0x000fce0000000000 */
[----:B-1----:R-:W-:Y:S05]  /*84a0*/  CALL.ABS.NOINC R2 ;  /* 0x0000000002007343 */ /* 0x002fea0003c00000 */
.L_x_188:
[----:B------:R0:W1:Y:S01]  /*84b0*/  LDC.64 R2, c[0x4][R22] ;  /* 0x0100000016027b82 */ /* 0x0000620000000a00 */
[----:B------:R-:W2:Y:S01]  /*84c0*/  LDCU.64 UR4, c[0x4][0x40] ;  /* 0x01000800ff0477ac */ /* 0x000ea20008000a00 */
[----:B------:R-:W-:Y:S01]  /*84d0*/  CS2R R6, SRZ ;  /* 0x0000000000067805 */ /* 0x000fe2000001ff00 */
[----:B--2---:R-:W-:Y:S02]  /*84e0*/  IMAD.U32 R4, RZ, RZ, UR4 ;  /* 0x00000004ff047e24 */ /* 0x004fe4000f8e00ff */
[----:B0-----:R-:W-:-:S07]  /*84f0*/  IMAD.U32 R5, RZ, RZ, UR5 ;  /* 0x00000005ff057e24 */ /* 0x001fce000f8e00ff */
[----:B------:R-:W-:-:S07]  /*8500*/  LEPC R20, `(.L_x_189) ;  /* 0x000000001014794e */ /* 0x000fce0000000000 */
[----:B-1----:R-:W-:Y:S05]  /*8510*/  CALL.ABS.NOINC R2 ;  /* 0x0000000002007343 */ /* 0x002fea0003c00000 */
.L_x_189:
[----:B------:R-:W0:Y:S01]  /*8520*/  LDC.64 R22, c[0x4][R22] ;  /* 0x0100000016167b82 */ /* 0x000e220000000a00 */
[----:B------:R-:W1:Y:S01]  /*8530*/  LDCU.64 UR4, c[0x4][0x38] ;  /* 0x01000700ff0477ac */ /* 0x000e620008000a00 */
[----:B------:R-:W-:Y:S01]  /*8540*/  CS2R R6, SRZ ;  /* 0x0000000000067805 */ /* 0x000fe2000001ff00 */
[----:B-1----:R-:W-:Y:S02]  /*8550*/  IMAD.U32 R4, RZ, RZ, UR4 ;  /* 0x00000004ff047e24 */ /* 0x002fe4000f8e00ff */
[----:B------:R-:W-:-:S07]  /*8560*/  IMAD.U32 R5, RZ, RZ, UR5 ;  /* 0x00000005ff057e24 */ /* 0x000fce000f8e00ff */
[----:B------:R-:W-:-:S07]  /*8570*/  LEPC R20, `(.L_x_131) ;  /* 0x000000001014794e */ /* 0x000fce0000000000 */
[----:B0-----:R-:W-:Y:S05]  /*8580*/  CALL.ABS.NOINC R22 ;  /* 0x0000000016007343 */ /* 0x001fea0003c00000 */
.L_x_131:
[----:B------:R-:W-:Y:S05]  /*8590*/  BSYNC.RECONVERGENT B9 ;  /* 0x0000000000097941 */ /* 0x000fea0003800200 */
.L_x_16:
[----:B------:R-:W-:Y:S01]  /*85a0*/  MOV R2, 0x10 ;  /* 0x0000001000027802 */ /* 0x000fe20000000f00 */
[----:B----4-:R-:W-:Y:S02]  /*85b0*/  IMAD.MOV.U32 R4, RZ, RZ, R18 ;  /* 0x000000ffff047224 */ /* 0x010fe400078e0012 */
[----:B-12---:R-:W-:Y:S01]  /*85c0*/  IMAD.MOV.U32 R5, RZ, RZ, R19 ;  /* 0x000000ffff057224 */ /* 0x006fe200078e0013 */
[----:B0-----:R0:W1:Y:S06]  /*85d0*/  LDC.64 R6, c[0x4][R2] ;  /* 0x0100000002067b82 */ /* 0x00106c0000000a00 */
[----:B------:R-:W-:-:S07]  /*85e0*/  LEPC R20, `(.L_x_190) ;  /* 0x000000001014794e */ /* 0x000fce0000000000 */
[----:B01----:R-:W-:Y:S05]  /*85f0*/  CALL.ABS.NOINC R6 ;  /* 0x0000000006007343 */ /* 0x003fea0003c00000 */
.L_x_190:
[----:B------:R-:W0:Y:S01]  /*8600*/  LDC.64 R2, c[0x4][R2] ;  /* 0x0100000002027b82 */ /* 0x000e220000000a00 */
[----:B------:R-:W-:Y:S02]  /*8610*/  IMAD.MOV.U32 R4, RZ, RZ, R16 ;  /* 0x000000ffff047224 */ /* 0x000fe400078e0010 */
[----:B------:R-:W-:-:S07]  /*8620*/  IMAD.MOV.U32 R5, RZ, RZ, R17 ;  /* 0x000000ffff057224 */ /* 0x000fce00078e0011 */
[----:B------:R-:W-:-:S07]  /*8630*/  LEPC R20, `(.L_x_191) ;  /* 0x000000001014794e */ /* 0x000fce0000000000 */
[----:B0-----:R-:W-:Y:S05]  /*8640*/  CALL.ABS.NOINC R2 ;  /* 0x0000000002007343 */ /* 0x001fea0003c00000 */
.L_x_191:
[----:B------:R-:W-:Y:S05]  /*8650*/  EXIT ;  /* 0x000000000000794d */ /* 0x000fea0003800000 */
.L_x_192:
[----:B------:R-:W-:-:S00]  /*8660*/  BRA `(.L_x_192) ;  /* 0xfffffffc00fc7947 */ /* 0x000fc0000383ffff */
[----:B------:R-:W-:-:S00]  /*8670*/  NOP ;  /* 0x0000000000007918 */ /* 0x000fc00000000000 */
        /* <DEDUP_REMOVED lines=8> */
.L_x_228:


//--------------------- .text._Z20printThreadMatrixRowPii --------------------------
	.section	.text._Z20printThreadMatrixRowPii,"ax",@progbits
	.align	128
        .global         _Z20printThreadMatrixRowPii
        .type           _Z20printThreadMatrixRowPii,@function
        .size           _Z20printThreadMatrixRowPii,(.L_x_229 - _Z20printThreadMatrixRowPii)
        .other          _Z20printThreadMatrixRowPii,@"STO_CUDA_ENTRY STV_DEFAULT"
_Z20printThreadMatrixRowPii:
.text._Z20printThreadMatrixRowPii:
[----:B------:R-:W0:Y:S08]  /*0000*/  LDC R1, c[0x0][0x37c] ;  /* 0x0000df00ff017b82 */ /* 0x000e300000000800 */
[----:B------:R-:W1:Y:S01]  /*0010*/  LDC R3, c[0x0][0x388] ;  /* 0x0000e200ff037b82 */ /* 0x000e620000000800 */
[----:B------:R-:W2:Y:S01]  /*0020*/  LDCU UR4, c[0x0][0x2f8] ;  /* 0x00005f00ff0477ac */ /* 0x000ea20008000800 */
[----:B0-----:R-:W-:-:S05]  /*0030*/  VIADD R1, R1, 0xfffffff0 ;  /* 0xfffffff001017836 */ /* 0x001fca0000000000 */
[----:B--2---:R-:W-:Y:S02]  /*0040*/  IADD3 R2, P0, PT, R1, UR4, RZ ;  /* 0x0000000401027c10 */ /* 0x004fe4000ff1e0ff */
[----:B-1----:R-:W-:-:S13]  /*0050*/  ISETP.GE.AND P1, PT, R3, 0x1, PT ;  /* 0x000000010300780c */ /* 0x002fda0003f26270 */
[----:B------:R-:W-:Y:S05]  /*0060*/  @!P1 EXIT ;  /* 0x000000000000994d */ /* 0x000fea0003800000 */
[----:B------:R-:W0:Y:S01]  /*0070*/  S2R R24, SR_TID.X ;  /* 0x0000000000187919 */ /* 0x000e220000002100 */
[----:B------:R-:W1:Y:S01]  /*0080*/  LDCU UR4, c[0x0][0x2fc] ;  /* 0x00005f80ff0477ac */ /* 0x000e620008000800 */
[C---:B------:R-:W-:Y:S01]  /*0090*/  ISETP.GE.U32.AND P1, PT, R3.reuse, 0x10, PT ;  /* 0x000000100300780c */ /* 0x040fe20003f26070 */
[----:B------:R-:W-:Y:S01]  /*00a0*/  HFMA2 R18, -RZ, RZ, 0, 0 ;  /* 0x00000000ff127431 */ /* 0x000fe200000001ff */
[----:B------:R-:W-:Y:S01]  /*00b0*/  LOP3.LUT R17, R3, 0xf, RZ, 0xc0, !PT ;  /* 0x0000000f03117812 */ /* 0x000fe200078ec0ff */
[----:B------:R-:W2:Y:S01]  /*00c0*/  LDCU.64 UR36, c[0x0][0x358] ;  /* 0x00006b00ff2477ac */ /* 0x000ea20008000a00 */
[----:B-1----:R-:W-:Y:S02]  /*00d0*/  IMAD.X R22, RZ, RZ, UR4, P0 ;  /* 0x00000004ff167e24 */ /* 0x002fe400080e06ff */
[----:B0-----:R-:W-:-:S07]  /*00e0*/  IMAD R19, R24, R3, RZ ;  /* 0x0000000318137224 */ /* 0x001fce00078e02ff */
[----:B--2---:R-:W-:Y:S05]  /*00f0*/  @!P1 BRA `(.L_x_193) ;  /* 0x0000000c00709947 */ /* 0x004fea0003800000 */
[----:B------:R-:W0:Y:S01]  /*0100*/  LDC.64 R4, c[0x0][0x380] ;  /* 0x0000e000ff047b82 */ /* 0x000e220000000a00 */
[----:B------:R-:W-:Y:S01]  /*0110*/  BSSY.RECONVERGENT B6, `(.L_x_193) ;  /* 0x00000da000067945 */ /* 0x000fe20003800200 */
[----:B------:R-:W-:Y:S01]  /*0120*/  LOP3.LUT R18, R3, 0x7ffffff0, RZ, 0xc0, !PT ;  /* 0x7ffffff003127812 */ /* 0x000fe200078ec0ff */
[----:B------:R-:W-:Y:S02]  /*0130*/  IMAD.MOV.U32 R26, RZ, RZ, RZ ;  /* 0x000000ffff1a7224 */ /* 0x000fe400078e00ff */
[----:B0-----:R-:W-:-:S03]  /*0140*/  IMAD.WIDE.U32 R4, R19, 0x4, R4 ;  /* 0x0000000413047825 */ /* 0x001fc600078e0004 */
[----:B------:R-:W-:-:S05]  /*0150*/  IADD3 R28, P0, PT, R4, 0x20, RZ ;  /* 0x00000020041c7810 */ /* 0x000fca0007f1e0ff */
[----:B------:R-:W-:-:S08]  /*0160*/  IMAD.X R29, RZ, RZ, R5, P0 ;  /* 0x000000ffff1d7224 */ /* 0x000fd000000e0605 */
.L_x_210:
[----:B------:R-:W2:Y:S01]  /*0170*/  LDG.E R27, desc[UR36][R28.64+-0x20] ;  /* 0xffffe0241c1b7981 */ /* 0x000ea2000c1e1900 */
[----:B------:R-:W-:Y:S01]  /*0180*/  MOV R25, R24 ;  /* 0x0000001800197202 */ /* 0x000fe20000000f00 */
[----:B------:R-:W0:Y:S01]  /*0190*/  LDCU.64 UR4, c[0x4][0x18] ;  /* 0x01000300ff0477ac */ /* 0x000e220008000a00 */
[----:B------:R-:W-:Y:S01]  /*01a0*/  MOV R16, 0x0 ;  /* 0x0000000000107802 */ /* 0x000fe20000000f00 */
[----:B------:R-:W-:Y:S01]  /*01b0*/  IMAD.MOV.U32 R7, RZ, RZ, R22 ;  /* 0x000000ffff077224 */ /* 0x000fe200078e0016 */
[----:B------:R-:W-:Y:S02]  /*01c0*/  MOV R6, R2 ;  /* 0x0000000200067202 */ /* 0x000fe40000000f00 */
[----:B------:R1:W3:Y:S01]  /*01d0*/  LDC.64 R8, c[0x4][R16] ;  /* 0x0100000010087b82 */ /* 0x0002e20000000a00 */
[----:B0-----:R-:W-:Y:S02]  /*01e0*/  IMAD.U32 R4, RZ, RZ, UR4 ;  /* 0x00000004ff047e24 */ /* 0x001fe4000f8e00ff */
[----:B------:R-:W-:Y:S01]  /*01f0*/  IMAD.U32 R5, RZ, RZ, UR5 ;  /* 0x00000005ff057e24 */ /* 0x000fe2000f8e00ff */
[----:B--23--:R1:W-:Y:S06]  /*0200*/  STL.128 [R1], R24 ;  /* 0x0000001801007387 */ /* 0x00c3ec0000100c00 */
[----:B------:R-:W-:-:S07]  /*0210*/  LEPC R20, `(.L_x_194) ;  /* 0x000000001014794e */ /* 0x000fce0000000000 */
[----:B-1----:R-:W-:Y:S05]  /*0220*/  CALL.ABS.NOINC R8 ;  /* 0x0000000008007343 */ /* 0x002fea0003c00000 */
.L_x_194:
[----:B------:R-:W2:Y:S01]  /*0230*/  LDG.E R11, desc[UR36][R28.64+-0x1c] ;  /* 0xffffe4241c0b7981 */ /* 0x000ea2000c1e1900 */
[----:B------:R-:W-:Y:S01]  /*0240*/  VIADD R10, R26, 0x1 ;  /* 0x000000011a0a7836 */ /* 0x000fe20000000000 */
[----:B------:R-:W-:Y:S01]  /*0250*/  MOV R8, R24 ;  /* 0x0000001800087202 */ /* 0x000fe20000000f00 */
[----:B------:R-:W-:Y:S01]  /*0260*/  IMAD.MOV.U32 R9, RZ, RZ, R24 ;  /* 0x000000ffff097224 */ /* 0x000fe200078e0018 */
[----:B------:R0:W1:Y:S01]  /*0270*/  LDC.64 R12, c[0x4][R16] ;  /* 0x01000000100c7b82 */ /* 0x0000620000000a00 */
[----:B------:R-:W3:Y:S01]  /*0280*/  LDCU.64 UR4, c[0x4][0x18] ;  /* 0x01000300ff0477ac */ /* 0x000ee20008000a00 */
[----:B------:R-:W-:Y:S02]  /*0290*/  IMAD.MOV.U32 R6, RZ, RZ, R2 ;  /* 0x000000ffff067224 */ /* 0x000fe400078e0002 */
[----:B------:R-:W-:Y:S02]  /*02a0*/  IMAD.MOV.U32 R7, RZ, RZ, R22 ;  /* 0x000000ffff077224 */ /* 0x000fe400078e0016 */
[----:B---3--:R-:W-:Y:S01]  /*02b0*/  IMAD.U32 R4, RZ, RZ, UR4 ;  /* 0x00000004ff047e24 */ /* 0x008fe2000f8e00ff */
[----:B------:R-:W-:Y:S01]  /*02c0*/  MOV R5, UR5 ;  /* 0x0000000500057c02 */ /* 0x000fe20008000f00 */
[----:B-12---:R0:W-:Y:S06]  /*02d0*/  STL.128 [R1], R8 ;  /* 0x0000000801007387 */ /* 0x0061ec0000100c00 */
[----:B------:R-:W-:-:S07]  /*02e0*/  LEPC R20, `(.L_x_195) ;  /* 0x000000001014794e */ /* 0x000fce0000000000 */
[----:B0-----:R-:W-:Y:S05]  /*02f0*/  CALL.ABS.NOINC R12 ;  /* 0x000000000c007343 */ /* 0x001fea0003c00000 */
.L_x_195:
[----:B------:R-:W2:Y:S01]  /*0300*/  LDG.E R11, desc[UR36][R28.64+-0x18] ;  /* 0xffffe8241c0b7981 */ /* 0x000ea2000c1e1900 */
[----:B------:R-:W-:Y:S01]  /*0310*/  IADD3 R10, PT, PT, R26, 0x2, RZ ;  /* 0x000000021a0a7810 */ /* 0x000fe20007ffe0ff */
[--C-:B------:R-:W-:Y:S01]  /*0320*/  IMAD.MOV.U32 R8, RZ, RZ, R24.reuse ;  /* 0x000000ffff087224 */ /* 0x100fe200078e0018 */
[----:B------:R0:W1:Y:S01]  /*0330*/  LDC.64 R12, c[0x4][R16] ;  /* 0x01000000100c7b82 */ /* 0x0000620000000a00 */
[----:B------:R-:W-:Y:S01]  /*0340*/  IMAD.MOV.U32 R9, RZ, RZ, R24 ;  /* 0x000000ffff097224 */ /* 0x000fe200078e0018 */
[----:B------:R-:W3:Y:S01]  /*0350*/  LDCU.64 UR4, c[0x4][0x18] ;  /* 0x01000300ff0477ac */ /* 0x000ee20008000a00 */
[----:B------:R-:W-:Y:S01]  /*0360*/  IMAD.MOV.U32 R6, RZ, RZ, R2 ;  /* 0x000000ffff067224 */ /* 0x000fe200078e0002 */
[----:B------:R-:W-:Y:S02]  /*0370*/  MOV R7, R22 ;  /* 0x0000001600077202 */ /* 0x000fe40000000f00 */
[----:B---3--:R-:W-:Y:S01]  /*0380*/  MOV R4, UR4 ;  /* 0x0000000400047c02 */ /* 0x008fe20008000f00 */
[----:B------:R-:W-:Y:S01]  /*0390*/  IMAD.U32 R5, RZ, RZ, UR5 ;  /* 0x00000005ff057e24 */ /* 0x000fe2000f8e00ff */
[----:B-12---:R0:W-:Y:S06]  /*03a0*/  STL.128 [R1], R8 ;  /* 0x0000000801007387 */ /* 0x0061ec0000100c00 */
[----:B------:R-:W-:-:S07]  /*03b0*/  LEPC R20, `(.L_x_196) ;  /* 0x000000001014794e */ /* 0x000fce0000000000 */
[----:B0-----:R-:W-:Y:S05]  /*03c0*/  CALL.ABS.NOINC R12 ;  /* 0x000000000c007343 */ /* 0x001fea0003c00000 */
.L_x_196:
[----:B------:R-:W2:Y:S01]  /*03d0*/  LDG.E R11, desc[UR36][R28.64+-0x14] ;  /* 0xffffec241c0b7981 */ /* 0x000ea2000c1e1900 */
[----:B------:R-:W-:Y:S01]  /*03e0*/  VIADD R10, R26, 0x3 ;  /* 0x000000031a0a7836 */ /* 0x000fe20000000000 */
[----:B------:R-:W-:Y:S01]  /*03f0*/  MOV R9, R24 ;  /* 0x0000001800097202 */ /* 0x000fe20000000f00 */
[----:B------:R-:W-:Y:S01]  /*0400*/  IMAD.MOV.U32 R8, RZ, RZ, R24 ;  /* 0x000000ffff087224 */ /* 0x000fe200078e0018 */
[----:B------:R0:W1:Y:S01]  /*0410*/  LDC.64 R12, c[0x4][R16] ;  /* 0x01000000100c7b82 */ /* 0x0000620000000a00 */
[----:B------:R-:W3:Y:S01]  /*0420*/  LDCU.64 UR4, c[0x4][0x18] ;  /* 0x01000300ff0477ac */ /* 0x000ee20008000a00 */
[----:B------:R-:W-:Y:S01]  /*0430*/  MOV R6, R2 ;  /* 0x0000000200067202 */ /* 0x000fe20000000f00 */
[----:B------:R-:W-:Y:S02]  /*0440*/  IMAD.MOV.U32 R7, RZ, RZ, R22 ;  /* 0x000000ffff077224 */ /* 0x000fe400078e0016 */
[----:B---3--:R-:W-:Y:S02]  /*0450*/  IMAD.U32 R4, RZ, RZ, UR4 ;  /* 0x00000004ff047e24 */ /* 0x008fe4000f8e00ff */
[----:B------:R-:W-:Y:S01]  /*0460*/  IMAD.U32 R5, RZ, RZ, UR5 ;  /* 0x00000005ff057e24 */ /* 0x000fe2000f8e00ff */
[----:B-12---:R0:W-:Y:S06]  /*0470*/  STL.128 [R1], R8 ;  /* 0x0000000801007387 */ /* 0x0061ec0000100c00 */
[----:B------:R-:W-:-:S07]  /*0480*/  LEPC R20, `(.L_x_197) ;  /* 0x000000001014794e */ /* 0x000fce0000000000 */
[----:B0-----:R-:W-:Y:S05]  /*0490*/  CALL.ABS.NOINC R12 ;  /* 0x000000000c007343 */ /* 0x001fea0003c00000 */
.L_x_197:
        /* <DEDUP_REMOVED lines=13> */
.L_x_198:
        /* <DEDUP_REMOVED lines=13> */
.L_x_199:
        /* <DEDUP_REMOVED lines=13> */
.L_x_200:
        /* <DEDUP_REMOVED lines=13> */
.L_x_201:
        /* <DEDUP_REMOVED lines=13> */
.L_x_202:
        /* <DEDUP_REMOVED lines=13> */
.L_x_203:
        /* <DEDUP_REMOVED lines=13> */
.L_x_204:
        /* <DEDUP_REMOVED lines=13> */
.L_x_205:
        /* <DEDUP_REMOVED lines=13> */
.L_x_206:
        /* <DEDUP_REMOVED lines=13> */
.L_x_207:
        /* <DEDUP_REMOVED lines=13> */
.L_x_208:
        /* <DEDUP_REMOVED lines=13> */
.L_x_209:
[----:B------:R-:W-:Y:S01]  /*0e60*/  VIADD R26, R26, 0x10 ;  /* 0x000000101a1a7836 */ /* 0x000fe20000000000 */
[----:B------:R-:W-:-:S04]  /*0e70*/  IADD3 R28, P1, PT, R28, 0x40, RZ ;  /* 0x000000401c1c7810 */ /* 0x000fc80007f3e0ff */
[----:B------:R-:W-:Y:S02]  /*0e80*/  ISETP.NE.AND P0, PT, R26, R18, PT ;  /* 0x000000121a00720c */ /* 0x000fe40003f05270 */
[----:B------:R-:W-:-:S11]  /*0e90*/  IADD3.X R29, PT, PT, RZ, R29, RZ, P1, !PT ;  /* 0x0000001dff1d7210 */ /* 0x000fd60000ffe4ff */
[----:B------:R-:W-:Y:S05]  /*0ea0*/  @P0 BRA `(.L_x_210) ;  /* 0xfffffff000b00947 */ /* 0x000fea000383ffff */
[----:B------:R-:W-:Y:S05]  /*0eb0*/  BSYNC.RECONVERGENT B6 ;  /* 0x0000000000067941 */ /* 0x000fea0003800200 */
.L_x_193:
[----:B------:R-:W-:-:S13]  /*0ec0*/  ISETP.NE.AND P0, PT, R17, RZ, PT ;  /* 0x000000ff1100720c */ /* 0x000fda0003f05270 */
[----:B------:R-:W-:Y:S05]  /*0ed0*/  @!P0 EXIT ;  /* 0x000000000000894d */ /* 0x000fea0003800000 */
[----:B------:R-:W0:Y:S01]  /*0ee0*/  LDC R0, c[0x0][0x388] ;  /* 0x0000e200ff007b82 */ /* 0x000e220000000800 */
[----:B------:R-:W-:Y:S02]  /*0ef0*/  ISETP.GE.U32.AND P0, PT, R17, 0x8, PT ;  /* 0x000000081100780c */ /* 0x000fe40003f06070 */
[----:B0-----:R-:W-:-:S11]  /*0f00*/  LOP3.LUT R17, R0, 0x7, RZ, 0xc0, !PT ;  /* 0x0000000700117812 */ /* 0x001fd600078ec0ff */
[----:B------:R-:W-:Y:S05]  /*0f10*/  @!P0 BRA `(.L_x_211) ;  /* 0x0000000400a88947 */ /* 0x000fea0003800000 */
[----:B------:R-:W0:Y:S01]  /*0f20*/  LDC.64 R10, c[0x0][0x380] ;  /* 0x0000e000ff0a7b82 */ /* 0x000e220000000a00 */
[----:B------:R-:W-:Y:S01]  /*0f30*/  IMAD.IADD R3, R19, 0x1, R18 ;  /* 0x0000000113037824 */ /* 0x000fe200078e0212 */
[----:B------:R-:W-:Y:S01]  /*0f40*/  MOV R26, R18 ;  /* 0x00000012001a7202 */ /* 0x000fe20000000f00 */
[----:B------:R-:W-:Y:S01]  /*0f50*/  IMAD.MOV.U32 R25, RZ, RZ, R24 ;  /* 0x000000ffff197224 */ /* 0x000fe200078e0018 */
[----:B------:R-:W-:Y:S01]  /*0f60*/  MOV R16, 0x0 ;  /* 0x0000000000107802 */ /* 0x000fe20000000f00 */
[----:B------:R-:W1:Y:S01]  /*0f70*/  LDCU.64 UR4, c[0x4][0x18] ;  /* 0x01000300ff0477ac */ /* 0x000e620008000a00 */
[----:B0-----:R-:W-:-:S05]  /*0f80*/  IMAD.WIDE.U32 R10, R3, 0x4, R10 ;  /* 0x00000004030a7825 */ /* 0x001fca00078e000a */
[----:B------:R-:W2:Y:S01]  /*0f90*/  LDG.E R27, desc[UR36][R10.64] ;  /* 0x000000240a1b7981 */ /* 0x000ea2000c1e1900 */
[----:B------:R0:W3:Y:S01]  /*0fa0*/  LDC.64 R8, c[0x4][R16] ;  /* 0x0100000010087b82 */ /* 0x0000e20000000a00 */
[----:B-1----:R-:W-:Y:S01]  /*0fb0*/  IMAD.U32 R4, RZ, RZ, UR4 ;  /* 0x00000004ff047e24 */ /* 0x002fe2000f8e00ff */
[----:B------:R-:W-:Y:S01]  /*0fc0*/  MOV R6, R2 ;  /* 0x0000000200067202 */ /* 0x000fe20000000f00 */
[----:B------:R-:W-:Y:S02]  /*0fd0*/  IMAD.U32 R5, RZ, RZ, UR5 ;  /* 0x00000005ff057e24 */ /* 0x000fe4000f8e00ff */
[----:B------:R-:W-:Y:S01]  /*0fe0*/  IMAD.MOV.U32 R7, RZ, RZ, R22 ;  /* 0x000000ffff077224 */ /* 0x000fe200078e0016 */
[----:B--23--:R0:W-:Y:S06]  /*0ff0*/  STL.128 [R1], R24 ;  /* 0x0000001801007387 */ /* 0x00c1ec0000100c00 */
[----:B------:R-:W-:-:S07]  /*1000*/  LEPC R20, `(.L_x_212) ;  /* 0x000000001014794e */ /* 0x000fce0000000000 */
[----:B0-----:R-:W-:Y:S05]  /*1010*/  CALL.ABS.NOINC R8 ;  /* 0x0000000008007343 */ /* 0x001fea0003c00000 */
.L_x_212:
[----:B------:R-:W0:Y:S01]  /*1020*/  LDCU.64 UR4, c[0x0][0x380] ;  /* 0x00007000ff0477ac */ /* 0x000e220008000a00 */
[----:B------:R-:W-:-:S05]  /*1030*/  IADD3 R0, P0, PT, R19, R18, RZ ;  /* 0x0000001213007210 */ /* 0x000fca0007f1e0ff */
[----:B------:R-:W-:Y:S01]  /*1040*/  IMAD.X R3, RZ, RZ, RZ, P0 ;  /* 0x000000ffff037224 */ /* 0x000fe200000e06ff */
[----:B0-----:R-:W-:-:S04]  /*1050*/  LEA R28, P0, R0, UR4, 0x2 ;  /* 0x00000004001c7c11 */ /* 0x001fc8000f8010ff */
[----:B------:R-:W-:Y:S01]  /*1060*/  LEA.HI.X R29, R0, UR5, R3, 0x2, P0 ;  /* 0x00000005001d7c11 */ /* 0x000fe200080f1403 */
[----:B------:R-:W-:Y:S01]  /*1070*/  IMAD.MOV.U32 R25, RZ, RZ, R24 ;  /* 0x000000ffff197224 */ /* 0x000fe200078e0018 */
[----:B------:R-:W-:Y:S01]  /*1080*/  IADD3 R26, PT, PT, R18, 0x1, RZ ;  /* 0x00000001121a7810 */ /* 0x000fe20007ffe0ff */
[----:B------:R0:W1:Y:S01]  /*1090*/  LDC.64 R8, c[0x4][R16] ;  /* 0x0100000010087b82 */ /* 0x0000620000000a00 */
[----:B------:R-:W2:Y:S01]  /*10a0*/  LDCU.64 UR4, c[0x4][0x18] ;  /* 0x01000300ff0477ac */ /* 0x000ea20008000a00 */
[----:B------:R-:W3:Y:S01]  /*10b0*/  LDG.E R27, desc[UR36][R28.64+0x4] ;  /* 0x000004241c1b7981 */ /* 0x000ee2000c1e1900 */
[----:B------:R-:W-:Y:S02]  /*10c0*/  IMAD.MOV.U32 R6, RZ, RZ, R2 ;  /* 0x000000ffff067224 */ /* 0x000fe400078e0002 */
[----:B------:R-:W-:Y:S02]  /*10d0*/  IMAD.MOV.U32 R7, RZ, RZ, R22 ;  /* 0x000000ffff077224 */ /* 0x000fe400078e0016 */
[----:B--2---:R-:W-:Y:S01]  /*10e0*/  IMAD.U32 R4, RZ, RZ, UR4 ;  /* 0x00000004ff047e24 */ /* 0x004fe2000f8e00ff */
[----:B------:R-:W-:Y:S01]  /*10f0*/  MOV R5, UR5 ;  /* 0x0000000500057c02 */ /* 0x000fe20008000f00 */
[----:B-1-3--:R0:W-:Y:S06]  /*1100*/  STL.128 [R1], R24 ;  /* 0x0000001801007387 */ /* 0x00a1ec0000100c00 */
[----:B------:R-:W-:-:S07]  /*1110*/  LEPC R20, `(.L_x_213) ;  /* 0x000000001014794e */ /* 0x000fce0000000000 */
[----:B0-----:R-:W-:Y:S05]  /*1120*/  CALL.ABS.NOINC R8 ;  /* 0x0000000008007343 */ /* 0x001fea0003c00000 */
.L_x_213:
[----:B------:R-:W2:Y:S01]  /*1130*/  LDG.E R27, desc[UR36][R28.64+0x8] ;  /* 0x000008241c1b7981 */ /* 0x000ea2000c1e1900 */
[----:B------:R-:W-:Y:S01]  /*1140*/  IADD3 R26, PT, PT, R18, 0x2, RZ ;  /* 0x00000002121a7810 */ /* 0x000fe20007ffe0ff */
        /* <DEDUP_REMOVED lines=10> */
.L_x_214:
        /* <DEDUP_REMOVED lines=12> */
.L_x_215:
        /* <DEDUP_REMOVED lines=12> */
.L_x_216:
[----:B------:R-:W2:Y:S01]  /*1370*/  LDG.E R27, desc[UR36][R28.64+0x14] ;  /* 0x000014241c1b7981 */ /* 0x000ea2000c1e1900 */
[----:B------:R-:W-:Y:S01]  /*1380*/  IADD3 R26, PT, PT, R18, 0x5, RZ ;  /* 0x00000005121a7810 */ /* 0x000fe20007ffe0ff */
[----:B------:R-:W-:Y:S01]  /*1390*/  IMAD.MOV.U32 R25, RZ, RZ, R24 ;  /* 0x000000ffff197224 */ /* 0x000fe200078e0018 */
[----:B------:R0:W1:Y:S01]  /*13a0*/  LDC.64 R8, c[0x4][R16] ;  /* 0x0100000010087b82 */ /* 0x0000620000000a00 */
[----:B------:R-:W3:Y:S01]  /*13b0*/  LDCU.64 UR4, c[0x4][0x18] ;  /* 0x01000300ff0477ac */ /* 0x000ee20008000a00 */
[----:B------:R-:W-:Y:S01]  /*13c0*/  MOV R6, R2 ;  /* 0x0000000200067202 */ /* 0x000fe20000000f00 */
[----:B------:R-:W-:Y:S01]  /*13d0*/  IMAD.MOV.U32 R7, RZ, RZ, R22 ;  /* 0x000000ffff077224 */ /* 0x000fe200078e0016 */
[----:B---3--:R-:W-:Y:S01]  /*13e0*/  MOV R4, UR4 ;  /* 0x0000000400047c02 */ /* 0x008fe20008000f00 */
[----:B------:R-:W-:Y:S01]  /*13f0*/  IMAD.U32 R5, RZ, RZ, UR5 ;  /* 0x00000005ff057e24 */ /* 0x000fe2000f8e00ff */
[----:B-12---:R0:W-:Y:S06]  /*1400*/  STL.128 [R1], R24 ;  /* 0x0000001801007387 */ /* 0x0061ec0000100c00 */
[----:B------:R-:W-:-:S07]  /*1410*/  LEPC R20, `(.L_x_217) ;  /* 0x000000001014794e */ /* 0x000fce0000000000 */
[----:B0-----:R-:W-:Y:S05]  /*1420*/  CALL.ABS.NOINC R8 ;  /* 0x0000000008007343 */ /* 0x001fea0003c00000 */
.L_x_217:
        /* <DEDUP_REMOVED lines=12> */
.L_x_218:
        /* <DEDUP_REMOVED lines=12> */
.L_x_219:
[----:B------:R-:W-:-:S07]  /*15b0*/  IADD3 R18, PT, PT, R18, 0x8, RZ ;  /* 0x0000000812127810 */ /* 0x000fce0007ffe0ff */
.L_x_211:
[----:B------:R-:W-:-:S13]  /*15c0*/  ISETP.NE.AND P0, PT, R17, RZ, PT ;  /* 0x000000ff1100720c */ /* 0x000fda0003f05270 */
[----:B------:R-:W-:Y:S05]  /*15d0*/  @!P0 EXIT ;  /* 0x000000000000894d */ /* 0x000fea0003800000 */
[----:B------:R-:W0:Y:S01]  /*15e0*/  LDC R0, c[0x0][0x388] ;  /* 0x0000e200ff007b82 */ /* 0x000e220000000800 */
[----:B------:R-:W-:Y:S02]  /*15f0*/  ISETP.GE.U32.AND P0, PT, R17, 0x4, PT ;  /* 0x000000041100780c */ /* 0x000fe40003f06070 */
[----:B0-----:R-:W-:-:S11]  /*1600*/  LOP3.LUT R17, R0, 0x3, RZ, 0xc0, !PT ;  /* 0x0000000300117812 */ /* 0x001fd600078ec0ff */
[----:B------:R-:W-:Y:S05]  /*1610*/  @!P0 BRA `(.L_x_220) ;  /* 0x0000000000e88947 */ /* 0x000fea0003800000 */
[----:B------:R-:W0:Y:S01]  /*1620*/  LDC.64 R10, c[0x0][0x380] ;  /* 0x0000e000ff0a7b82 */ /* 0x000e220000000a00 */
[--C-:B------:R-:W-:Y:S01]  /*1630*/  IMAD.IADD R3, R19, 0x1, R18.reuse ;  /* 0x0000000113037824 */ /* 0x100fe200078e0212 */
[----:B------:R-:W-:Y:S01]  /*1640*/  MOV R25, R24 ;  /* 0x0000001800197202 */ /* 0x000fe20000000f00 */
[----:B------:R-:W-:Y:S01]  /*1650*/  IMAD.MOV.U32 R26, RZ, RZ, R18 ;  /* 0x000000ffff1a7224 */ /* 0x000fe200078e0012 */
[----:B------:R-:W-:Y:S01]  /*1660*/  MOV R16, 0x0 ;  /* 0x0000000000107802 */ /* 0x000fe20000000f00 */
[----:B------:R-:W1:Y:S01]  /*1670*/  LDCU.64 UR4, c[0x4][0x18] ;  /* 0x01000300ff0477ac */ /* 0x000e620008000a00 */
[----:B0-----:R-:W-:-:S05]  /*1680*/  IMAD.WIDE.U32 R10, R3, 0x4, R10 ;  /* 0x00000004030a7825 */ /* 0x001fca00078e000a */
[----:B------:R-:W2:Y:S01]  /*1690*/  LDG.E R27, desc[UR36][R10.64] ;  /* 0x000000240a1b7981 */ /* 0x000ea2000c1e1900 */
[----:B------:R0:W3:Y:S01]  /*16a0*/  LDC.64 R8, c[0x4][R16] ;  /* 0x0100000010087b82 */ /* 0x0000e20000000a00 */
[----:B-1----:R-:W-:Y:S01]  /*16b0*/  MOV R4, UR4 ;  /* 0x0000000400047c02 */ /* 0x002fe20008000f00 */
[----:B------:R-:W-:Y:S01]  /*16c0*/  IMAD.U32 R5, RZ, RZ, UR5 ;  /* 0x00000005ff057e24 */ /* 0x000fe2000f8e00ff */
[----:B------:R-:W-:Y:S01]  /*16d0*/  MOV R6, R2 ;  /* 0x0000000200067202 */ /* 0x000fe20000000f00 */
[----:B------:R-:W-:Y:S01]  /*16e0*/  IMAD.MOV.U32 R7, RZ, RZ, R22 ;  /* 0x000000ffff077224 */ /* 0x000fe200078e0016 */
[----:B--23--:R0:W-:Y:S06]  /*16f0*/  STL.128 [R1], R24 ;  /* 0x0000001801007387 */ /* 0x00c1ec0000100c00 */
[----:B------:R-:W-:-:S07]  /*1700*/  LEPC R20, `(.L_x_221) ;  /* 0x000000001014794e */ /* 0x000fce0000000000 */
[----:B0-----:R-:W-:Y:S05]  /*1710*/  CALL.ABS.NOINC R8 ;  /* 0x0000000008007343 */ /* 0x001fea0003c00000 */
.L_x_221:
[----:B------:R-:W0:Y:S01]  /*1720*/  LDCU.64 UR4, c[0x0][0x380] ;  /* 0x00007000ff0477ac */ /* 0x000e220008000a00 */
[----:B------:R-:W-:-:S04]  /*1730*/  IADD3 R0, P0, PT, R19, R18, RZ ;  /* 0x0000001213007210 */ /* 0x000fc80007f1e0ff */
[----:B------:R-:W-:Y:S02]  /*1740*/  IADD3.X R3, PT, PT, RZ, RZ, RZ, P0, !PT ;  /* 0x000000ffff037210 */ /* 0x000fe400007fe4ff */
[----:B0-----:R-:W-:-:S04]  /*1750*/  LEA R28, P0, R0, UR4, 0x2 ;  /* 0x00000004001c7c11 */ /* 0x001fc8000f8010ff */
[----:B------:R-:W-:Y:S01]  /*1760*/  LEA.HI.X R29, R0, UR5, R3, 0x2, P0 ;  /* 0x00000005001d7c11 */ /* 0x000fe200080f1403 */
[----:B------:R-:W-:Y:S01]  /*1770*/  VIADD R26, R18, 0x1 ;  /* 0x00000001121a7836 */ /* 0x000fe20000000000 */
[----:B------:R-:W-:Y:S01]  /*1780*/  MOV R25, R24 ;  /* 0x0000001800197202 */ /* 0x000fe20000000f00 */
[----:B------:R0:W1:Y:S01]  /*1790*/  LDC.64 R8, c[0x4][R16] ;  /* 0x0100000010087b82 */ /* 0x0000620000000a00 */
[----:B------:R-:W2:Y:S01]  /*17a0*/  LDCU.64 UR4, c[0x4][0x18] ;  /* 0x01000300ff0477ac */ /* 0x000ea20008000a00 */
[----:B------:R-:W3:Y:S01]  /*17b0*/  LDG.E R27, desc[UR36][R28.64+0x4] ;  /* 0x000004241c1b7981 */ /* 0x000ee2000c1e1900 */
[----:B------:R-:W-:Y:S01]  /*17c0*/  IMAD.MOV.U32 R6, RZ, RZ, R2 ;  /* 0x000000ffff067224 */ /* 0x000fe200078e0002 */
[----:B------:R-:W-:Y:S01]  /*17d0*/  MOV R7, R22 ;  /* 0x0000001600077202 */ /* 0x000fe20000000f00 */
[----:B--2---:R-:W-:Y:S01]  /*17e0*/  IMAD.U32 R4, RZ, RZ, UR4 ;  /* 0x00000004ff047e24 */ /* 0x004fe2000f8e00ff */
[----:B------:R-:W-:Y:S01]  /*17f0*/  MOV R5, UR5 ;  /* 0x0000000500057c02 */ /* 0x000fe20008000f00 */
[----:B-1-3--:R0:W-:Y:S06]  /*1800*/  STL.128 [R1], R24 ;  /* 0x0000001801007387 */ /* 0x00a1ec0000100c00 */
[----:B------:R-:W-:-:S07]  /*1810*/  LEPC R20, `(.L_x_222) ;  /* 0x000000001014794e */ /* 0x000fce0000000000 */
[----:B0-----:R-:W-:Y:S05]  /*1820*/  CALL.ABS.NOINC R8 ;  /* 0x0000000008007343 */ /* 0x001fea0003c00000 */
.L_x_222:
[----:B------:R-:W2:Y:S01]  /*1830*/  LDG.E R27, desc[UR36][R28.64+0x8] ;  /* 0x000008241c1b7981 */ /* 0x000ea2000c1e1900 */
[----:B------:R-:W-:Y:S01]  /*1840*/  VIADD R26, R18, 0x2 ;  /* 0x00000002121a7836 */ /* 0x000fe20000000000 */
[----:B------:R-:W-:Y:S01]  /*1850*/  MOV R25, R24 ;  /* 0x0000001800197202 */ /* 0x000fe20000000f00 */
[----:B------:R0:W1:Y:S01]  /*1860*/  LDC.64 R8, c[0x4][R16] ;  /* 0x0100000010087b82 */ /* 0x0000620000000a00 */
[----:B------:R-:W3:Y:S01]  /*1870*/  LDCU.64 UR4, c[0x4][0x18] ;  /* 0x01000300ff0477ac */ /* 0x000ee20008000a00 */
[----:B------:R-:W-:Y:S01]  /*1880*/  IMAD.MOV.U32 R6, RZ, RZ, R2 ;  /* 0x000000ffff067224 */ /* 0x000fe200078e0002 */
[----:B------:R-:W-:Y:S01]  /*1890*/  MOV R7, R22 ;  /* 0x0000001600077202 */ /* 0x000fe20000000f00 */
[----:B---3--:R-:W-:Y:S01]  /*18a0*/  IMAD.U32 R4, RZ, RZ, UR4 ;  /* 0x00000004ff047e24 */ /* 0x008fe2000f8e00ff */
[----:B------:R-:W-:Y:S01]  /*18b0*/  MOV R5, UR5 ;  /* 0x0000000500057c02 */ /* 0x000fe20008000f00 */
[----:B-12---:R0:W-:Y:S06]  /*18c0*/  STL.128 [R1], R24 ;  /* 0x0000001801007387 */ /* 0x0061ec0000100c00 */
[----:B------:R-:W-:-:S07]  /*18d0*/  LEPC R20, `(.L_x_223) ;  /* 0x000000001014794e */ /* 0x000fce0000000000 */
[----:B0-----:R-:W-:Y:S05]  /*18e0*/  CALL.ABS.NOINC R8 ;  /* 0x0000000008007343 */ /* 0x001fea0003c00000 */
.L_x_223:
        /* <DEDUP_REMOVED lines=12> */
.L_x_224:
[----:B------:R-:W-:-:S07]  /*19b0*/  VIADD R18, R18, 0x4 ;  /* 0x0000000412127836 */ /* 0x000fce0000000000 */
.L_x_220:
[----:B------:R-:W-:-:S13]  /*19c0*/  ISETP.NE.AND P0, PT, R17, RZ, PT ;  /* 0x000000ff1100720c */ /* 0x000fda0003f05270 */
[----:B------:R-:W-:Y:S05]  /*19d0*/  @!P0 EXIT ;  /* 0x000000000000894d */ /* 0x000fea0003800000 */
[----:B------:R-:W0:Y:S01]  /*19e0*/  LDC.64 R4, c[0x0][0x380] ;  /* 0x0000e000ff047b82 */ /* 0x000e220000000a00 */
[----:B------:R-:W-:Y:S01]  /*19f0*/  IADD3 R27, PT, PT, R19, R18, RZ ;  /* 0x00000012131b7210 */ /* 0x000fe20007ffe0ff */
[----:B------:R-:W-:-:S04]  /*1a00*/  IMAD.MOV R23, RZ, RZ, -R17 ;  /* 0x000000ffff177224 */ /* 0x000fc800078e0a11 */
[----:B0-----:R-:W-:-:S05]  /*1a10*/  IMAD.WIDE.U32 R26, R27, 0x4, R4 ;  /* 0x000000041b1a7825 */ /* 0x001fca00078e0004 */
[----:B------:R-:W-:-:S07]  /*1a20*/  MOV R25, R27 ;  /* 0x0000001b00197202 */ /* 0x000fce0000000f00 */
.L_x_226:
[----:B------:R-:W-:Y:S01]  /*1a30*/  IMAD.MOV.U32 R27, RZ, RZ, R25 ;  /* 0x000000ffff1b7224 */ /* 0x000fe200078e0019 */
[----:B------:R-:W-:Y:S01]  /*1a40*/  MOV R8, 0x0 ;  /* 0x0000000000087802 */ /* 0x000fe20000000f00 */
[----:B------:R-:W0:Y:S03]  /*1a50*/  LDCU.64 UR4, c[0x4][0x18] ;  /* 0x01000300ff0477ac */ /* 0x000e260008000a00 */
[----:B------:R-:W2:Y:S01]  /*1a60*/  LDG.E R19, desc[UR36][R26.64] ;  /* 0x000000241a137981 */ /* 0x000ea2000c1e1900 */
[----:B------:R-:W-:Y:S01]  /*1a70*/  IADD3 R23, PT, PT, R23, 0x1, RZ ;  /* 0x0000000117177810 */ /* 0x000fe20007ffe0ff */
[----:B------:R-:W1:Y:S01]  /*1a80*/  LDC.64 R8, c[0x4][R8] ;  /* 0x0100000008087b82 */ /* 0x000e620000000a00 */
[----:B------:R-:W-:Y:S01]  /*1a90*/  MOV R16, R24 ;  /* 0x0000001800107202 */ /* 0x000fe20000000f00 */
[----:B------:R-:W-:Y:S01]  /*1aa0*/  IMAD.MOV.U32 R17, RZ, RZ, R24 ;  /* 0x000000ffff117224 */ /* 0x000fe200078e0018 */
[----:B------:R-:W-:Y:S01]  /*1ab0*/  ISETP.NE.AND P0, PT, R23, RZ, PT ;  /* 0x000000ff1700720c */ /* 0x000fe20003f05270 */
[----:B------:R-:W-:Y:S01]  /*1ac0*/  IMAD.MOV.U32 R6, RZ, RZ, R2 ;  /* 0x000000ffff067224 */ /* 0x000fe200078e0002 */
[----:B------:R-:W-:Y:S01]  /*1ad0*/  MOV R7, R22 ;  /* 0x0000001600077202 */ /* 0x000fe20000000f00 */
[----:B0-----:R-:W-:Y:S01]  /*1ae0*/  IMAD.U32 R4, RZ, RZ, UR4 ;  /* 0x00000004ff047e24 */ /* 0x001fe2000f8e00ff */
[----:B------:R-:W-:Y:S01]  /*1af0*/  MOV R5, UR5 ;  /* 0x0000000500057c02 */ /* 0x000fe20008000f00 */
[----:B--2---:R0:W-:Y:S02]  /*1b00*/  STL.128 [R1], R16 ;  /* 0x0000001001007387 */ /* 0x0041e40000100c00 */
[----:B01----:R-:W-:-:S07]  /*1b10*/  P2R R16, PR, RZ, 0x1 ;  /* 0x00000001ff107803 */ /* 0x003fce0000000000 */
[----:B------:R-:W-:-:S07]  /*1b20*/  LEPC R20, `(.L_x_225) ;  /* 0x000000001014794e */ /* 0x000fce0000000000 */
[----:B------:R-:W-:Y:S05]  /*1b30*/  CALL.ABS.NOINC R8 ;  /* 0x0000000008007343 */ /* 0x000fea0003c00000 */
.L_x_225:
[----:B------:R-:W-:Y:S01]  /*1b40*/  ISETP.NE.AND P6, PT, R16, RZ, PT ;  /* 0x000000ff1000720c */ /* 0x000fe20003fc5270 */
[----:B------:R-:W-:Y:S01]  /*1b50*/  VIADD R18, R18, 0x1 ;  /* 0x0000000112127836 */ /* 0x000fe20000000000 */
[----:B------:R-:W-:-:S04]  /*1b60*/  IADD3 R26, P0, PT, R26, 0x4, RZ ;  /* 0x000000041a1a7810 */ /* 0x000fc80007f1e0ff */
[----:B------:R-:W-:-:S07]  /*1b70*/  IADD3.X R25, PT, PT, RZ, R25, RZ, P0, !PT ;  /* 0x00000019ff197210 */ /* 0x000fce00007fe4ff */
[----:B------:R-:W-:Y:S05]  /*1b80*/  @P6 BRA `(.L_x_226) ;  /* 0xfffffffc00a86947 */ /* 0x000fea000383ffff */
[----:B------:R-:W-:Y:S05]  /*1b90*/  EXIT ;  /* 0x000000000000794d */ /* 0x000fea0003800000 */
.L_x_227:
        /* <DEDUP_REMOVED lines=14> */
.L_x_229:


//--------------------- .nv.global.init           --------------------------
	.section	.nv.global.init,"aw",@progbits
.nv.global.init:
	.type		$str$4,@object
	.size		$str$4,($str$2 - $str$4)
$str$4:
        /*0000*/ 	.byte	0x0a, 0x00
	.type		$str$2,@object
	.size		$str$2,($str$3 - $str$2)
$str$2:
        /*0002*/ 	.byte	0x6c, 0x3a, 0x20, 0x00
	.type		$str$3,@object
	.size		$str$3,($str$5 - $str$3)
$str$3:
        /*0006*/ 	.byte	0x25, 0x64, 0x20, 0x00
	.type		$str$5,@object
	.size		$str$5,($str - $str$5)
$str$5:
        /*000a*/ 	.byte	0x56, 0x74, 0x3a, 0x20, 0x00
	.type		$str,@object
	.size		$str,($str$1 - $str)
$str:
        /*000f*/ 	.byte	0x54, 0x68, 0x72, 0x65, 0x61, 0x64, 0x20, 0x25, 0x64, 0x2c, 0x20, 0x76, 0x61, 0x6c, 0x6f, 0x72
        /*001f*/ 	.byte	0x65, 0x20, 0x25, 0x64, 0x2c, 0x25, 0x64, 0x3a, 0x20, 0x25, 0x64, 0x0a, 0x00
	.type		$str$1,@object
	.size		$str$1,(.L_1 - $str$1)
$str$1:
        /*002c*/ 	.byte	0x54, 0x68, 0x72, 0x65, 0x61, 0x64, 0x20, 0x25, 0x64, 0x2c, 0x20, 0x63, 0x6c, 0x6f, 0x73, 0x65
        /*003c*/ 	.byte	0x73, 0x74, 0x49, 0x6e, 0x64, 0x65, 0x78, 0x3a, 0x25, 0x64, 0x2c, 0x20, 0x20, 0x63, 0x6c, 0x6f
        /*004c*/ 	.byte	0x73, 0x65, 0x73, 0x74, 0x57, 0x65, 0x69, 0x67, 0x74, 0x68, 0x3a, 0x25, 0x64, 0x0a, 0x00
.L_1:


//--------------------- .nv.shared.reserved.0     --------------------------
	.section	.nv.shared.reserved.0,"aw",@nobits
	.weak		__nv_reservedSMEM_offset_0_alias
	.size		__nv_reservedSMEM_offset_0_alias, 0, 64
	.other		__nv_reservedSMEM_offset_0_alias,@"STO_CUDA_RESERVED_SHARED STV_DEFAULT"
__nv_reservedSMEM_offset_0_alias:
	.zero		0
	.zero		64


//--------------------- .nv.constant0._Z12shortestPathPii --------------------------
	.section	.nv.constant0._Z12shortestPathPii,"a",@progbits
	.sectionflags	@""
	.align	4
.nv.constant0._Z12shortestPathPii:
	.zero		908


//--------------------- .nv.constant0._Z20printThreadMatrixRowPii --------------------------
	.section	.nv.constant0._Z20printThreadMatrixRowPii,"a",@progbits
	.sectionflags	@""
	.align	4
.nv.constant0._Z20printThreadMatrixRowPii:
	.zero		908


//--------------------- SYMBOLS --------------------------

	.type		.nv.reservedSmem.offset0,@object
	.size		.nv.reservedSmem.offset0,0x4
	.type		vprintf,@function
	.type		malloc,@function
	.type		free,@function
